//
// Generated by NVIDIA NVVM Compiler
//
// Compiler Build ID: CL-36424714
// Cuda compilation tools, release 13.0, V13.0.88
// Based on NVVM 20.0.0
//

.version 9.0
.target sm_100
.address_size 64

	// .globl	my_kernel_kernel0
// _ZZ17my_kernel_kernel0E18PaddedInput_shared has been demoted
// _ZZ17my_kernel_kernel0E18placeholder_shared has been demoted

.visible .entry my_kernel_kernel0(
	.param .u64 .ptr .align 1 my_kernel_kernel0_param_0,
	.param .u64 .ptr .align 1 my_kernel_kernel0_param_1,
	.param .u64 .ptr .align 1 my_kernel_kernel0_param_2,
	.param .u64 .ptr .align 1 my_kernel_kernel0_param_3,
	.param .u64 .ptr .align 1 my_kernel_kernel0_param_4
)
{
	.reg .pred 	%p<3>;
	.reg .b16 	%rs<14>;
	.reg .b32 	%r<58>;
	.reg .b32 	%f<412>;
	.reg .b64 	%rd<27>;
	// demoted variable
	.shared .align 4 .b8 _ZZ17my_kernel_kernel0E18PaddedInput_shared[3136];
	// demoted variable
	.shared .align 4 .b8 _ZZ17my_kernel_kernel0E18placeholder_shared[2048];
	ld.param.u64 	%rd8, [my_kernel_kernel0_param_1];
	cvta.to.global.u64 	%rd9, %rd8;
	mov.u32 	%r9, %tid.x;
	cvt.u16.u32 	%rs2, %r9;
	mul.hi.u16 	%rs3, %rs2, 2341;
	mul.wide.u16 	%r10, %rs3, 7168;
	mov.u32 	%r11, %ctaid.x;
	shr.u32 	%r12, %r11, 2;
	shl.b16 	%rs4, %rs3, 2;
	add.s16 	%rs5, %rs2, %rs4;
	shl.b16 	%rs6, %rs5, 6;
	and.b16  	%rs7, %rs6, 1792;
	cvt.u32.u16 	%r13, %rs7;
	and.b32  	%r14, %r9, 3;
	shl.b32 	%r15, %r9, 2;
	and.b32  	%r16, %r15, 1536;
	shl.b32 	%r17, %r11, 7;
	and.b32  	%r18, %r17, 384;
	and.b32  	%r19, %r9, 127;
	or.b32  	%r20, %r16, %r19;
	or.b32  	%r21, %r20, %r18;
	mul.hi.u16 	%rs8, %rs2, 1171;
	mul.lo.s16 	%rs9, %rs8, 56;
	sub.s16 	%rs1, %rs2, %rs9;
	mul.wide.u32 	%rd10, %r21, 4;
	add.s64 	%rd26, %rd9, %rd10;
	mad.lo.s32 	%r22, %r12, 1792, %r10;
	add.s32 	%r23, %r22, %r13;
	or.b32  	%r56, %r23, %r14;
	mov.b32 	%r57, 0;
	mov.f32 	%f380, 0f00000000;
	mov.u32 	%r25, _ZZ17my_kernel_kernel0E18PaddedInput_shared;
	add.s32 	%r26, %r25, %r15;
	mov.f32 	%f381, %f380;
	mov.f32 	%f382, %f380;
	mov.f32 	%f383, %f380;
	mov.f32 	%f384, %f380;
	mov.f32 	%f385, %f380;
	mov.f32 	%f386, %f380;
	mov.f32 	%f387, %f380;
	mov.f32 	%f388, %f380;
	mov.f32 	%f389, %f380;
	mov.f32 	%f390, %f380;
	mov.f32 	%f391, %f380;
	mov.f32 	%f392, %f380;
	mov.f32 	%f393, %f380;
	mov.f32 	%f394, %f380;
	mov.f32 	%f395, %f380;
	mov.f32 	%f396, %f380;
	mov.f32 	%f397, %f380;
	mov.f32 	%f398, %f380;
	mov.f32 	%f399, %f380;
	mov.f32 	%f400, %f380;
	mov.f32 	%f401, %f380;
	mov.f32 	%f402, %f380;
	mov.f32 	%f403, %f380;
	mov.f32 	%f404, %f380;
	mov.f32 	%f405, %f380;
	mov.f32 	%f406, %f380;
	mov.f32 	%f407, %f380;
	mov.f32 	%f408, %f380;
	mov.f32 	%f409, %f380;
	mov.f32 	%f410, %f380;
	mov.f32 	%f411, %f380;
$L__BB0_1:
	ld.param.u64 	%rd22, [my_kernel_kernel0_param_0];
	setp.gt.u32 	%p1, %r9, 511;
	bar.sync 	0;
	cvta.to.global.u64 	%rd11, %rd22;
	mul.wide.u32 	%rd12, %r56, 4;
	add.s64 	%rd13, %rd11, %rd12;
	ld.global.nc.f32 	%f66, [%rd13];
	st.shared.f32 	[%r26], %f66;
	@%p1 bra 	$L__BB0_3;
	ld.global.nc.f32 	%f67, [%rd26];
	shl.b32 	%r27, %r9, 2;
	mov.u32 	%r28, _ZZ17my_kernel_kernel0E18placeholder_shared;
	add.s32 	%r29, %r28, %r27;
	st.shared.f32 	[%r29], %f67;
$L__BB0_3:
	bar.sync 	0;
	cvt.u32.u16 	%r30, %rs1;
	mov.u32 	%r31, %tid.x;
	sub.s32 	%r32, %r31, %r30;
	shr.u32 	%r33, %r30, 1;
	and.b32  	%r34, %r33, 28;
	add.s32 	%r35, %r32, %r34;
	shl.b32 	%r36, %r35, 2;
	mov.u32 	%r37, _ZZ17my_kernel_kernel0E18PaddedInput_shared;
	add.s32 	%r38, %r37, %r36;
	ld.shared.f32 	%f68, [%r38];
	shl.b32 	%r39, %r31, 4;
	and.b32  	%r5, %r39, 112;
	shl.b32 	%r40, %r31, 6;
	and.b32  	%r41, %r40, 448;
	mov.u32 	%r42, _ZZ17my_kernel_kernel0E18placeholder_shared;
	add.s32 	%r43, %r42, %r41;
	ld.shared.f32 	%f69, [%r43];
	fma.rn.f32 	%f70, %f68, %f69, %f411;
	ld.shared.f32 	%f71, [%r38+4];
	ld.shared.f32 	%f72, [%r43+512];
	fma.rn.f32 	%f73, %f71, %f72, %f70;
	ld.shared.f32 	%f74, [%r38+8];
	ld.shared.f32 	%f75, [%r43+1024];
	fma.rn.f32 	%f76, %f74, %f75, %f73;
	ld.shared.f32 	%f77, [%r38+12];
	ld.shared.f32 	%f78, [%r43+1536];
	fma.rn.f32 	%f411, %f77, %f78, %f76;
	ld.shared.f32 	%f79, [%r43+4];
	fma.rn.f32 	%f80, %f68, %f79, %f410;
	ld.shared.f32 	%f81, [%r43+516];
	fma.rn.f32 	%f82, %f71, %f81, %f80;
	ld.shared.f32 	%f83, [%r43+1028];
	fma.rn.f32 	%f84, %f74, %f83, %f82;
	ld.shared.f32 	%f85, [%r43+1540];
	fma.rn.f32 	%f410, %f77, %f85, %f84;
	ld.shared.f32 	%f86, [%r43+8];
	fma.rn.f32 	%f87, %f68, %f86, %f409;
	ld.shared.f32 	%f88, [%r43+520];
	fma.rn.f32 	%f89, %f71, %f88, %f87;
	ld.shared.f32 	%f90, [%r43+1032];
	fma.rn.f32 	%f91, %f74, %f90, %f89;
	ld.shared.f32 	%f92, [%r43+1544];
	fma.rn.f32 	%f409, %f77, %f92, %f91;
	ld.shared.f32 	%f93, [%r43+12];
	fma.rn.f32 	%f94, %f68, %f93, %f408;
	ld.shared.f32 	%f95, [%r43+524];
	fma.rn.f32 	%f96, %f71, %f95, %f94;
	ld.shared.f32 	%f97, [%r43+1036];
	fma.rn.f32 	%f98, %f74, %f97, %f96;
	ld.shared.f32 	%f99, [%r43+1548];
	fma.rn.f32 	%f408, %f77, %f99, %f98;
	ld.shared.f32 	%f100, [%r43+16];
	fma.rn.f32 	%f101, %f68, %f100, %f407;
	ld.shared.f32 	%f102, [%r43+528];
	fma.rn.f32 	%f103, %f71, %f102, %f101;
	ld.shared.f32 	%f104, [%r43+1040];
	fma.rn.f32 	%f105, %f74, %f104, %f103;
	ld.shared.f32 	%f106, [%r43+1552];
	fma.rn.f32 	%f407, %f77, %f106, %f105;
	ld.shared.f32 	%f107, [%r43+20];
	fma.rn.f32 	%f108, %f68, %f107, %f406;
	ld.shared.f32 	%f109, [%r43+532];
	fma.rn.f32 	%f110, %f71, %f109, %f108;
	ld.shared.f32 	%f111, [%r43+1044];
	fma.rn.f32 	%f112, %f74, %f111, %f110;
	ld.shared.f32 	%f113, [%r43+1556];
	fma.rn.f32 	%f406, %f77, %f113, %f112;
	ld.shared.f32 	%f114, [%r43+24];
	fma.rn.f32 	%f115, %f68, %f114, %f405;
	ld.shared.f32 	%f116, [%r43+536];
	fma.rn.f32 	%f117, %f71, %f116, %f115;
	ld.shared.f32 	%f118, [%r43+1048];
	fma.rn.f32 	%f119, %f74, %f118, %f117;
	ld.shared.f32 	%f120, [%r43+1560];
	fma.rn.f32 	%f405, %f77, %f120, %f119;
	ld.shared.f32 	%f121, [%r43+28];
	fma.rn.f32 	%f122, %f68, %f121, %f404;
	ld.shared.f32 	%f123, [%r43+540];
	fma.rn.f32 	%f124, %f71, %f123, %f122;
	ld.shared.f32 	%f125, [%r43+1052];
	fma.rn.f32 	%f126, %f74, %f125, %f124;
	ld.shared.f32 	%f127, [%r43+1564];
	fma.rn.f32 	%f404, %f77, %f127, %f126;
	ld.shared.f32 	%f128, [%r43+32];
	fma.rn.f32 	%f129, %f68, %f128, %f403;
	ld.shared.f32 	%f130, [%r43+544];
	fma.rn.f32 	%f131, %f71, %f130, %f129;
	ld.shared.f32 	%f132, [%r43+1056];
	fma.rn.f32 	%f133, %f74, %f132, %f131;
	ld.shared.f32 	%f134, [%r43+1568];
	fma.rn.f32 	%f403, %f77, %f134, %f133;
	ld.shared.f32 	%f135, [%r43+36];
	fma.rn.f32 	%f136, %f68, %f135, %f402;
	ld.shared.f32 	%f137, [%r43+548];
	fma.rn.f32 	%f138, %f71, %f137, %f136;
	ld.shared.f32 	%f139, [%r43+1060];
	fma.rn.f32 	%f140, %f74, %f139, %f138;
	ld.shared.f32 	%f141, [%r43+1572];
	fma.rn.f32 	%f402, %f77, %f141, %f140;
	ld.shared.f32 	%f142, [%r43+40];
	fma.rn.f32 	%f143, %f68, %f142, %f401;
	ld.shared.f32 	%f144, [%r43+552];
	fma.rn.f32 	%f145, %f71, %f144, %f143;
	ld.shared.f32 	%f146, [%r43+1064];
	fma.rn.f32 	%f147, %f74, %f146, %f145;
	ld.shared.f32 	%f148, [%r43+1576];
	fma.rn.f32 	%f401, %f77, %f148, %f147;
	ld.shared.f32 	%f149, [%r43+44];
	fma.rn.f32 	%f150, %f68, %f149, %f400;
	ld.shared.f32 	%f151, [%r43+556];
	fma.rn.f32 	%f152, %f71, %f151, %f150;
	ld.shared.f32 	%f153, [%r43+1068];
	fma.rn.f32 	%f154, %f74, %f153, %f152;
	ld.shared.f32 	%f155, [%r43+1580];
	fma.rn.f32 	%f400, %f77, %f155, %f154;
	ld.shared.f32 	%f156, [%r43+48];
	fma.rn.f32 	%f157, %f68, %f156, %f399;
	ld.shared.f32 	%f158, [%r43+560];
	fma.rn.f32 	%f159, %f71, %f158, %f157;
	ld.shared.f32 	%f160, [%r43+1072];
	fma.rn.f32 	%f161, %f74, %f160, %f159;
	ld.shared.f32 	%f162, [%r43+1584];
	fma.rn.f32 	%f399, %f77, %f162, %f161;
	ld.shared.f32 	%f163, [%r43+52];
	fma.rn.f32 	%f164, %f68, %f163, %f398;
	ld.shared.f32 	%f165, [%r43+564];
	fma.rn.f32 	%f166, %f71, %f165, %f164;
	ld.shared.f32 	%f167, [%r43+1076];
	fma.rn.f32 	%f168, %f74, %f167, %f166;
	ld.shared.f32 	%f169, [%r43+1588];
	fma.rn.f32 	%f398, %f77, %f169, %f168;
	ld.shared.f32 	%f170, [%r43+56];
	fma.rn.f32 	%f171, %f68, %f170, %f397;
	ld.shared.f32 	%f172, [%r43+568];
	fma.rn.f32 	%f173, %f71, %f172, %f171;
	ld.shared.f32 	%f174, [%r43+1080];
	fma.rn.f32 	%f175, %f74, %f174, %f173;
	ld.shared.f32 	%f176, [%r43+1592];
	fma.rn.f32 	%f397, %f77, %f176, %f175;
	ld.shared.f32 	%f177, [%r43+60];
	fma.rn.f32 	%f178, %f68, %f177, %f396;
	ld.shared.f32 	%f179, [%r43+572];
	fma.rn.f32 	%f180, %f71, %f179, %f178;
	ld.shared.f32 	%f181, [%r43+1084];
	fma.rn.f32 	%f182, %f74, %f181, %f180;
	ld.shared.f32 	%f183, [%r43+1596];
	fma.rn.f32 	%f396, %f77, %f183, %f182;
	ld.shared.f32 	%f184, [%r38+112];
	fma.rn.f32 	%f185, %f184, %f69, %f395;
	ld.shared.f32 	%f186, [%r38+116];
	fma.rn.f32 	%f187, %f186, %f72, %f185;
	ld.shared.f32 	%f188, [%r38+120];
	fma.rn.f32 	%f189, %f188, %f75, %f187;
	ld.shared.f32 	%f190, [%r38+124];
	fma.rn.f32 	%f395, %f190, %f78, %f189;
	fma.rn.f32 	%f191, %f184, %f79, %f394;
	fma.rn.f32 	%f192, %f186, %f81, %f191;
	fma.rn.f32 	%f193, %f188, %f83, %f192;
	fma.rn.f32 	%f394, %f190, %f85, %f193;
	fma.rn.f32 	%f194, %f184, %f86, %f393;
	fma.rn.f32 	%f195, %f186, %f88, %f194;
	fma.rn.f32 	%f196, %f188, %f90, %f195;
	fma.rn.f32 	%f393, %f190, %f92, %f196;
	fma.rn.f32 	%f197, %f184, %f93, %f392;
	fma.rn.f32 	%f198, %f186, %f95, %f197;
	fma.rn.f32 	%f199, %f188, %f97, %f198;
	fma.rn.f32 	%f392, %f190, %f99, %f199;
	fma.rn.f32 	%f200, %f184, %f100, %f391;
	fma.rn.f32 	%f201, %f186, %f102, %f200;
	fma.rn.f32 	%f202, %f188, %f104, %f201;
	fma.rn.f32 	%f391, %f190, %f106, %f202;
	fma.rn.f32 	%f203, %f184, %f107, %f390;
	fma.rn.f32 	%f204, %f186, %f109, %f203;
	fma.rn.f32 	%f205, %f188, %f111, %f204;
	fma.rn.f32 	%f390, %f190, %f113, %f205;
	fma.rn.f32 	%f206, %f184, %f114, %f389;
	fma.rn.f32 	%f207, %f186, %f116, %f206;
	fma.rn.f32 	%f208, %f188, %f118, %f207;
	fma.rn.f32 	%f389, %f190, %f120, %f208;
	fma.rn.f32 	%f209, %f184, %f121, %f388;
	fma.rn.f32 	%f210, %f186, %f123, %f209;
	fma.rn.f32 	%f211, %f188, %f125, %f210;
	fma.rn.f32 	%f388, %f190, %f127, %f211;
	fma.rn.f32 	%f212, %f184, %f128, %f387;
	fma.rn.f32 	%f213, %f186, %f130, %f212;
	fma.rn.f32 	%f214, %f188, %f132, %f213;
	fma.rn.f32 	%f387, %f190, %f134, %f214;
	fma.rn.f32 	%f215, %f184, %f135, %f386;
	fma.rn.f32 	%f216, %f186, %f137, %f215;
	fma.rn.f32 	%f217, %f188, %f139, %f216;
	fma.rn.f32 	%f386, %f190, %f141, %f217;
	fma.rn.f32 	%f218, %f184, %f142, %f385;
	fma.rn.f32 	%f219, %f186, %f144, %f218;
	fma.rn.f32 	%f220, %f188, %f146, %f219;
	fma.rn.f32 	%f385, %f190, %f148, %f220;
	fma.rn.f32 	%f221, %f184, %f149, %f384;
	fma.rn.f32 	%f222, %f186, %f151, %f221;
	fma.rn.f32 	%f223, %f188, %f153, %f222;
	fma.rn.f32 	%f384, %f190, %f155, %f223;
	fma.rn.f32 	%f224, %f184, %f156, %f383;
	fma.rn.f32 	%f225, %f186, %f158, %f224;
	fma.rn.f32 	%f226, %f188, %f160, %f225;
	fma.rn.f32 	%f383, %f190, %f162, %f226;
	fma.rn.f32 	%f227, %f184, %f163, %f382;
	fma.rn.f32 	%f228, %f186, %f165, %f227;
	fma.rn.f32 	%f229, %f188, %f167, %f228;
	fma.rn.f32 	%f382, %f190, %f169, %f229;
	fma.rn.f32 	%f230, %f184, %f170, %f381;
	fma.rn.f32 	%f231, %f186, %f172, %f230;
	fma.rn.f32 	%f232, %f188, %f174, %f231;
	fma.rn.f32 	%f381, %f190, %f176, %f232;
	fma.rn.f32 	%f233, %f184, %f177, %f380;
	fma.rn.f32 	%f234, %f186, %f179, %f233;
	fma.rn.f32 	%f235, %f188, %f181, %f234;
	fma.rn.f32 	%f380, %f190, %f183, %f235;
	add.s32 	%r57, %r57, 1;
	add.s64 	%rd26, %rd26, 8192;
	add.s32 	%r56, %r56, 4;
	setp.ne.s32 	%p2, %r57, 64;
	@%p2 bra 	$L__BB0_1;
	ld.param.u64 	%rd25, [my_kernel_kernel0_param_4];
	ld.param.u64 	%rd24, [my_kernel_kernel0_param_3];
	ld.param.u64 	%rd23, [my_kernel_kernel0_param_2];
	cvta.to.global.u64 	%rd14, %rd24;
	cvta.to.global.u64 	%rd15, %rd25;
	cvta.to.global.u64 	%rd16, %rd23;
	mov.u32 	%r44, %ctaid.x;
	shl.b32 	%r45, %r44, 7;
	and.b32  	%r46, %r45, 384;
	or.b32  	%r47, %r46, %r5;
	cvt.u16.u32 	%rs10, %r31;
	mul.hi.u16 	%rs11, %rs10, 1171;
	mul.wide.u16 	%r49, %rs11, 28672;
	shr.u32 	%r50, %r44, 2;
	mul.lo.s32 	%r51, %r50, 3584;
	shl.b16 	%rs12, %rs1, 6;
	and.b16  	%rs13, %rs12, 3584;
	cvt.u32.u16 	%r52, %rs13;
	or.b32  	%r53, %r47, %r51;
	add.s32 	%r54, %r53, %r49;
	add.s32 	%r55, %r54, %r52;
	mul.wide.u32 	%rd17, %r47, 4;
	add.s64 	%rd18, %rd14, %rd17;
	ld.global.nc.f32 	%f236, [%rd18];
	add.f32 	%f237, %f411, %f236;
	mul.wide.u32 	%rd19, %r55, 4;
	add.s64 	%rd20, %rd15, %rd19;
	ld.global.nc.f32 	%f238, [%rd20];
	add.f32 	%f239, %f237, %f238;
	max.f32 	%f240, %f239, 0f00000000;
	add.s64 	%rd21, %rd16, %rd19;
	st.global.f32 	[%rd21], %f240;
	ld.global.nc.f32 	%f241, [%rd18+4];
	add.f32 	%f242, %f410, %f241;
	ld.global.nc.f32 	%f243, [%rd20+4];
	add.f32 	%f244, %f242, %f243;
	max.f32 	%f245, %f244, 0f00000000;
	st.global.f32 	[%rd21+4], %f245;
	ld.global.nc.f32 	%f246, [%rd18+8];
	add.f32 	%f247, %f409, %f246;
	ld.global.nc.f32 	%f248, [%rd20+8];
	add.f32 	%f249, %f247, %f248;
	max.f32 	%f250, %f249, 0f00000000;
	st.global.f32 	[%rd21+8], %f250;
	ld.global.nc.f32 	%f251, [%rd18+12];
	add.f32 	%f252, %f408, %f251;
	ld.global.nc.f32 	%f253, [%rd20+12];
	add.f32 	%f254, %f252, %f253;
	max.f32 	%f255, %f254, 0f00000000;
	st.global.f32 	[%rd21+12], %f255;
	ld.global.nc.f32 	%f256, [%rd18+16];
	add.f32 	%f257, %f407, %f256;
	ld.global.nc.f32 	%f258, [%rd20+16];
	add.f32 	%f259, %f257, %f258;
	max.f32 	%f260, %f259, 0f00000000;
	st.global.f32 	[%rd21+16], %f260;
	ld.global.nc.f32 	%f261, [%rd18+20];
	add.f32 	%f262, %f406, %f261;
	ld.global.nc.f32 	%f263, [%rd20+20];
	add.f32 	%f264, %f262, %f263;
	max.f32 	%f265, %f264, 0f00000000;
	st.global.f32 	[%rd21+20], %f265;
	ld.global.nc.f32 	%f266, [%rd18+24];
	add.f32 	%f267, %f405, %f266;
	ld.global.nc.f32 	%f268, [%rd20+24];
	add.f32 	%f269, %f267, %f268;
	max.f32 	%f270, %f269, 0f00000000;
	st.global.f32 	[%rd21+24], %f270;
	ld.global.nc.f32 	%f271, [%rd18+28];
	add.f32 	%f272, %f404, %f271;
	ld.global.nc.f32 	%f273, [%rd20+28];
	add.f32 	%f274, %f272, %f273;
	max.f32 	%f275, %f274, 0f00000000;
	st.global.f32 	[%rd21+28], %f275;
	ld.global.nc.f32 	%f276, [%rd18+32];
	add.f32 	%f277, %f403, %f276;
	ld.global.nc.f32 	%f278, [%rd20+32];
	add.f32 	%f279, %f277, %f278;
	max.f32 	%f280, %f279, 0f00000000;
	st.global.f32 	[%rd21+32], %f280;
	ld.global.nc.f32 	%f281, [%rd18+36];
	add.f32 	%f282, %f402, %f281;
	ld.global.nc.f32 	%f283, [%rd20+36];
	add.f32 	%f284, %f282, %f283;
	max.f32 	%f285, %f284, 0f00000000;
	st.global.f32 	[%rd21+36], %f285;
	ld.global.nc.f32 	%f286, [%rd18+40];
	add.f32 	%f287, %f401, %f286;
	ld.global.nc.f32 	%f288, [%rd20+40];
	add.f32 	%f289, %f287, %f288;
	max.f32 	%f290, %f289, 0f00000000;
	st.global.f32 	[%rd21+40], %f290;
	ld.global.nc.f32 	%f291, [%rd18+44];
	add.f32 	%f292, %f400, %f291;
	ld.global.nc.f32 	%f293, [%rd20+44];
	add.f32 	%f294, %f292, %f293;
	max.f32 	%f295, %f294, 0f00000000;
	st.global.f32 	[%rd21+44], %f295;
	ld.global.nc.f32 	%f296, [%rd18+48];
	add.f32 	%f297, %f399, %f296;
	ld.global.nc.f32 	%f298, [%rd20+48];
	add.f32 	%f299, %f297, %f298;
	max.f32 	%f300, %f299, 0f00000000;
	st.global.f32 	[%rd21+48], %f300;
	ld.global.nc.f32 	%f301, [%rd18+52];
	add.f32 	%f302, %f398, %f301;
	ld.global.nc.f32 	%f303, [%rd20+52];
	add.f32 	%f304, %f302, %f303;
	max.f32 	%f305, %f304, 0f00000000;
	st.global.f32 	[%rd21+52], %f305;
	ld.global.nc.f32 	%f306, [%rd18+56];
	add.f32 	%f307, %f397, %f306;
	ld.global.nc.f32 	%f308, [%rd20+56];
	add.f32 	%f309, %f307, %f308;
	max.f32 	%f310, %f309, 0f00000000;
	st.global.f32 	[%rd21+56], %f310;
	ld.global.nc.f32 	%f311, [%rd18+60];
	add.f32 	%f312, %f396, %f311;
	ld.global.nc.f32 	%f313, [%rd20+60];
	add.f32 	%f314, %f312, %f313;
	max.f32 	%f315, %f314, 0f00000000;
	st.global.f32 	[%rd21+60], %f315;
	add.f32 	%f316, %f395, %f236;
	ld.global.nc.f32 	%f317, [%rd20+57344];
	add.f32 	%f318, %f316, %f317;
	max.f32 	%f319, %f318, 0f00000000;
	st.global.f32 	[%rd21+57344], %f319;
	add.f32 	%f320, %f394, %f241;
	ld.global.nc.f32 	%f321, [%rd20+57348];
	add.f32 	%f322, %f320, %f321;
	max.f32 	%f323, %f322, 0f00000000;
	st.global.f32 	[%rd21+57348], %f323;
	add.f32 	%f324, %f393, %f246;
	ld.global.nc.f32 	%f325, [%rd20+57352];
	add.f32 	%f326, %f324, %f325;
	max.f32 	%f327, %f326, 0f00000000;
	st.global.f32 	[%rd21+57352], %f327;
	add.f32 	%f328, %f392, %f251;
	ld.global.nc.f32 	%f329, [%rd20+57356];
	add.f32 	%f330, %f328, %f329;
	max.f32 	%f331, %f330, 0f00000000;
	st.global.f32 	[%rd21+57356], %f331;
	add.f32 	%f332, %f391, %f256;
	ld.global.nc.f32 	%f333, [%rd20+57360];
	add.f32 	%f334, %f332, %f333;
	max.f32 	%f335, %f334, 0f00000000;
	st.global.f32 	[%rd21+57360], %f335;
	add.f32 	%f336, %f390, %f261;
	ld.global.nc.f32 	%f337, [%rd20+57364];
	add.f32 	%f338, %f336, %f337;
	max.f32 	%f339, %f338, 0f00000000;
	st.global.f32 	[%rd21+57364], %f339;
	add.f32 	%f340, %f389, %f266;
	ld.global.nc.f32 	%f341, [%rd20+57368];
	add.f32 	%f342, %f340, %f341;
	max.f32 	%f343, %f342, 0f00000000;
	st.global.f32 	[%rd21+57368], %f343;
	add.f32 	%f344, %f388, %f271;
	ld.global.nc.f32 	%f345, [%rd20+57372];
	add.f32 	%f346, %f344, %f345;
	max.f32 	%f347, %f346, 0f00000000;
	st.global.f32 	[%rd21+57372], %f347;
	add.f32 	%f348, %f387, %f276;
	ld.global.nc.f32 	%f349, [%rd20+57376];
	add.f32 	%f350, %f348, %f349;
	max.f32 	%f351, %f350, 0f00000000;
	st.global.f32 	[%rd21+57376], %f351;
	add.f32 	%f352, %f386, %f281;
	ld.global.nc.f32 	%f353, [%rd20+57380];
	add.f32 	%f354, %f352, %f353;
	max.f32 	%f355, %f354, 0f00000000;
	st.global.f32 	[%rd21+57380], %f355;
	add.f32 	%f356, %f385, %f286;
	ld.global.nc.f32 	%f357, [%rd20+57384];
	add.f32 	%f358, %f356, %f357;
	max.f32 	%f359, %f358, 0f00000000;
	st.global.f32 	[%rd21+57384], %f359;
	add.f32 	%f360, %f384, %f291;
	ld.global.nc.f32 	%f361, [%rd20+57388];
	add.f32 	%f362, %f360, %f361;
	max.f32 	%f363, %f362, 0f00000000;
	st.global.f32 	[%rd21+57388], %f363;
	add.f32 	%f364, %f383, %f296;
	ld.global.nc.f32 	%f365, [%rd20+57392];
	add.f32 	%f366, %f364, %f365;
	max.f32 	%f367, %f366, 0f00000000;
	st.global.f32 	[%rd21+57392], %f367;
	add.f32 	%f368, %f382, %f301;
	ld.global.nc.f32 	%f369, [%rd20+57396];
	add.f32 	%f370, %f368, %f369;
	max.f32 	%f371, %f370, 0f00000000;
	st.global.f32 	[%rd21+57396], %f371;
	add.f32 	%f372, %f381, %f306;
	ld.global.nc.f32 	%f373, [%rd20+57400];
	add.f32 	%f374, %f372, %f373;
	max.f32 	%f375, %f374, 0f00000000;
	st.global.f32 	[%rd21+57400], %f375;
	add.f32 	%f376, %f380, %f311;
	ld.global.nc.f32 	%f377, [%rd20+57404];
	add.f32 	%f378, %f376, %f377;
	max.f32 	%f379, %f378, 0f00000000;
	st.global.f32 	[%rd21+57404], %f379;
	ret;

}


// ===== COMPILED SASS (sm_100) =====

	.target	sm_100

	.elftype	@"ET_EXEC"


//--------------------- .note.nv.tkinfo           --------------------------
	.section	.note.nv.tkinfo,"",@"SHT_NOTE"
	.sectionflags	@"SHF_NOTE_NV_TKINFO"
	.tkinfo
        /*0018*/ 	.word	0x00000002
        /*0030*/ 	.string	""
        /*0030*/ 	.string	"ptxas"
        /*0030*/ 	.string	"Cuda compilation tools, release 13.0, V13.0.88"
        /*0030*/ 	.string	"Build cuda_13.0.r13.0/compiler.36424714_0"
        /*0030*/ 	.string	"-arch sm_100 -m 64 "



//--------------------- .note.nv.cuinfo           --------------------------
	.section	.note.nv.cuinfo,"",@"SHT_NOTE"
	.sectionflags	@"SHF_NOTE_NV_CUINFO"
        /*0018*/ 	.short	0x0002
        /*001a*/ 	.short	0x0064
        /*001c*/ 	.short	0x0082
	.zero		2


//--------------------- .nv.info                  --------------------------
	.section	.nv.info,"",@"SHT_CUDA_INFO"
	.align	4


	//----- nvinfo : EIATTR_REGCOUNT
	.align		4
        /*0000*/ 	.byte	0x04, 0x2f
        /*0002*/ 	.short	(.L_1 - .L_0)
	.align		4
.L_0:
        /*0004*/ 	.word	index@(my_kernel_kernel0)
        /*0008*/ 	.word	0x00000038


	//----- nvinfo : EIATTR_FRAME_SIZE
	.align		4
.L_1:
        /*000c*/ 	.byte	0x04, 0x11
        /*000e*/ 	.short	(.L_3 - .L_2)
	.align		4
.L_2:
        /*0010*/ 	.word	index@(my_kernel_kernel0)
        /*0014*/ 	.word	0x00000000


	//----- nvinfo : EIATTR_MIN_STACK_SIZE
	.align		4
.L_3:
        /*0018*/ 	.byte	0x04, 0x12
        /*001a*/ 	.short	(.L_5 - .L_4)
	.align		4
.L_4:
        /*001c*/ 	.word	index@(my_kernel_kernel0)
        /*0020*/ 	.word	0x00000000
.L_5:


//--------------------- .nv.compat                --------------------------
	.section	.nv.compat,"",@"SHT_CUDA_COMPAT_INFO"
	.align	4
        /*0000*/ 	.byte	0x02, 0x09, 0x00, 0x00, 0x02, 0x02, 0x01, 0x00, 0x02, 0x05, 0x05, 0x00, 0x03, 0x07, 0x01, 0x01
        /*0010*/ 	.byte	0x02, 0x03, 0x00, 0x00, 0x02, 0x06, 0x01, 0x00, 0x04, 0x0b, 0x08, 0x00, 0x09, 0x00, 0x00, 0x00
        /*0020*/ 	.byte	0x00, 0x00, 0x00, 0x00


//--------------------- .nv.info.my_kernel_kernel0 --------------------------
	.section	.nv.info.my_kernel_kernel0,"",@"SHT_CUDA_INFO"
	.sectionflags	@""
	.align	4


	//----- nvinfo : EIATTR_CUDA_API_VERSION
	.align		4
        /*0000*/ 	.byte	0x04, 0x37
        /*0002*/ 	.short	(.L_7 - .L_6)
.L_6:
        /*0004*/ 	.word	0x00000082


	//----- nvinfo : EIATTR_KPARAM_INFO
	.align		4
.L_7:
        /*0008*/ 	.byte	0x04, 0x17
        /*000a*/ 	.short	(.L_9 - .L_8)
.L_8:
        /*000c*/ 	.word	0x00000000
        /*0010*/ 	.short	0x0004
        /*0012*/ 	.short	0x0020
        /*0014*/ 	.byte	0x00, 0xf5, 0x21, 0x00


	//----- nvinfo : EIATTR_KPARAM_INFO
	.align		4
.L_9:
        /*0018*/ 	.byte	0x04, 0x17
        /*001a*/ 	.short	(.L_11 - .L_10)
.L_10:
        /*001c*/ 	.word	0x00000000
        /*0020*/ 	.short	0x0003
        /*0022*/ 	.short	0x0018
        /*0024*/ 	.byte	0x00, 0xf5, 0x21, 0x00


	//----- nvinfo : EIATTR_KPARAM_INFO
	.align		4
.L_11:
        /*0028*/ 	.byte	0x04, 0x17
        /*002a*/ 	.short	(.L_13 - .L_12)
.L_12:
        /*002c*/ 	.word	0x00000000
        /*0030*/ 	.short	0x0002
        /*0032*/ 	.short	0x0010
        /*0034*/ 	.byte	0x00, 0xf5, 0x21, 0x00


	//----- nvinfo : EIATTR_KPARAM_INFO
	.align		4
.L_13:
        /*0038*/ 	.byte	0x04, 0x17
        /*003a*/ 	.short	(.L_15 - .L_14)
.L_14:
        /*003c*/ 	.word	0x00000000
        /*0040*/ 	.short	0x0001
        /*0042*/ 	.short	0x0008
        /*0044*/ 	.byte	0x00, 0xf5, 0x21, 0x00


	//----- nvinfo : EIATTR_KPARAM_INFO
	.align		4
.L_15:
        /*0048*/ 	.byte	0x04, 0x17
        /*004a*/ 	.short	(.L_17 - .L_16)
.L_16:
        /*004c*/ 	.word	0x00000000
        /*0050*/ 	.short	0x0000
        /*0052*/ 	.short	0x0000
        /*0054*/ 	.byte	0x00, 0xf5, 0x21, 0x00


	//----- nvinfo : EIATTR_SPARSE_MMA_MASK
	.align		4
.L_17:
        /*0058*/ 	.byte	0x03, 0x50
        /*005a*/ 	.short	0x0000


	//----- nvinfo : EIATTR_MAXREG_COUNT
	.align		4
        /*005c*/ 	.byte	0x03, 0x1b
        /*005e*/ 	.short	0x00ff


	//----- nvinfo : EIATTR_NUM_BARRIERS
	.align		4
        /*0060*/ 	.byte	0x02, 0x4c
        /*0062*/ 	.byte	0x01
	.zero		1


	//----- nvinfo : EIATTR_MERCURY_ISA_VERSION
	.align		4
        /*0064*/ 	.byte	0x03, 0x5f
        /*0066*/ 	.short	0x0101


	//----- nvinfo : EIATTR_VRC_CTA_INIT_COUNT
	.align		4
        /*0068*/ 	.byte	0x02, 0x4a
	.zero		1
	.zero		1


	//----- nvinfo : EIATTR_EXIT_INSTR_OFFSETS
	.align		4
        /*006c*/ 	.byte	0x04, 0x1c
        /*006e*/ 	.short	(.L_19 - .L_18)


	//   ....[0]....
.L_18:
        /*0070*/ 	.word	0x00001b00


	//----- nvinfo : EIATTR_CBANK_PARAM_SIZE
	.align		4
.L_19:
        /*0074*/ 	.byte	0x03, 0x19
        /*0076*/ 	.short	0x0028


	//----- nvinfo : EIATTR_PARAM_CBANK
	.align		4
        /*0078*/ 	.byte	0x04, 0x0a
        /*007a*/ 	.short	(.L_21 - .L_20)
	.align		4
.L_20:
        /*007c*/ 	.word	index@(.nv.constant0.my_kernel_kernel0)
        /*0080*/ 	.short	0x0380
        /*0082*/ 	.short	0x0028


	//----- nvinfo : EIATTR_SW_WAR
	.align		4
.L_21:
        /*0084*/ 	.byte	0x04, 0x36
        /*0086*/ 	.short	(.L_23 - .L_22)
.L_22:
        /*0088*/ 	.word	0x00000008
.L_23:


//--------------------- .nv.callgraph             --------------------------
	.section	.nv.callgraph,"",@"SHT_CUDA_CALLGRAPH"
	.align	4
	.sectionentsize	8
	.align		4
        /*0000*/ 	.word	0x00000000
	.align		4
        /*0004*/ 	.word	0xffffffff
	.align		4
        /*0008*/ 	.word	0x00000000
	.align		4
        /*000c*/ 	.word	0xfffffffe
	.align		4
        /*0010*/ 	.word	0x00000000
	.align		4
        /*0014*/ 	.word	0xfffffffd
	.align		4
        /*0018*/ 	.word	0x00000000
	.align		4
        /*001c*/ 	.word	0xfffffffc


//--------------------- .text.my_kernel_kernel0   --------------------------
	.section	.text.my_kernel_kernel0,"ax",@progbits
	.align	128
        .global         my_kernel_kernel0
        .type           my_kernel_kernel0,@function
        .size           my_kernel_kernel0,(.L_x_2 - my_kernel_kernel0)
        .other          my_kernel_kernel0,@"STO_CUDA_ENTRY STV_DEFAULT"
my_kernel_kernel0:
.text.my_kernel_kernel0:
[----:B------:R-:W-:Y:S01]  /*0000*/  LDC R1, c[0x0][0x37c] ;  /* 0x0000df00ff017b82 */ /* 0x000fe20000000800 */
[----:B------:R-:W0:Y:S07]  /*0010*/  S2R R0, SR_TID.X ;  /* 0x0000000000007919 */ /* 0x000e2e0000002100 */
[----:B------:R-:W1:Y:S01]  /*0020*/  LDC.64 R4, c[0x0][0x388] ;  /* 0x0000e200ff047b82 */ /* 0x000e620000000a00 */
[----:B------:R-:W-:Y:S01]  /*0030*/  UMOV UR4, 0x400 ;  /* 0x0000040000047882 */ /* 0x000fe20000000000 */
[----:B------:R-:W-:Y:S01]  /*0040*/  HFMA2 R51, -RZ, RZ, 0, 0 ;  /* 0x00000000ff337431 */ /* 0x000fe200000001ff */
[----:B------:R-:W2:Y:S01]  /*0050*/  S2R R10, SR_CTAID.X ;  /* 0x00000000000a7919 */ /* 0x000ea20000002500 */
[----:B------:R-:W-:Y:S01]  /*0060*/  HFMA2 R38, -RZ, RZ, 0, 0 ;  /* 0x00000000ff267431 */ /* 0x000fe200000001ff */
[----:B------:R-:W-:Y:S01]  /*0070*/  UIADD3 UR6, UPT, UPT, UR4, 0xc40, URZ ;  /* 0x00000c4004067890 */ /* 0x000fe2000fffe0ff */
[----:B------:R-:W-:-:S02]  /*0080*/  MOV R40, RZ ;  /* 0x000000ff00287202 */ /* 0x000fc40000000f00 */
[----:B------:R-:W-:Y:S01]  /*0090*/  CS2R R48, SRZ ;  /* 0x0000000000307805 */ /* 0x000fe2000001ff00 */
[----:B------:R-:W3:Y:S01]  /*00a0*/  S2UR UR7, SR_CgaCtaId ;  /* 0x00000000000779c3 */ /* 0x000ee20000008800 */
[----:B------:R-:W-:Y:S02]  /*00b0*/  CS2R R44, SRZ ;  /* 0x00000000002c7805 */ /* 0x000fe4000001ff00 */
[----:B------:R-:W-:Y:S02]  /*00c0*/  CS2R R34, SRZ ;  /* 0x0000000000227805 */ /* 0x000fe4000001ff00 */
[----:B------:R-:W-:Y:S02]  /*00d0*/  CS2R R32, SRZ ;  /* 0x0000000000207805 */ /* 0x000fe4000001ff00 */
[----:B------:R-:W-:Y:S02]  /*00e0*/  CS2R R24, SRZ ;  /* 0x0000000000187805 */ /* 0x000fe4000001ff00 */
[----:B------:R-:W-:-:S02]  /*00f0*/  CS2R R30, SRZ ;  /* 0x00000000001e7805 */ /* 0x000fc4000001ff00 */
[----:B------:R-:W-:Y:S02]  /*0100*/  CS2R R46, SRZ ;  /* 0x00000000002e7805 */ /* 0x000fe4000001ff00 */
[----:B------:R-:W-:Y:S02]  /*0110*/  CS2R R36, SRZ ;  /* 0x0000000000247805 */ /* 0x000fe4000001ff00 */
[----:B------:R-:W-:Y:S02]  /*0120*/  CS2R R26, SRZ ;  /* 0x00000000001a7805 */ /* 0x000fe4000001ff00 */
[----:B------:R-:W-:Y:S02]  /*0130*/  CS2R R20, SRZ ;  /* 0x0000000000147805 */ /* 0x000fe4000001ff00 */
[----:B------:R-:W-:Y:S02]  /*0140*/  CS2R R42, SRZ ;  /* 0x00000000002a7805 */ /* 0x000fe4000001ff00 */
[----:B------:R-:W-:-:S02]  /*0150*/  CS2R R28, SRZ ;  /* 0x00000000001c7805 */ /* 0x000fc4000001ff00 */
[----:B------:R-:W-:Y:S01]  /*0160*/  CS2R R22, SRZ ;  /* 0x0000000000167805 */ /* 0x000fe2000001ff00 */
[----:B------:R-:W4:Y:S01]  /*0170*/  LDCU.64 UR8, c[0x0][0x358] ;  /* 0x00006b00ff0877ac */ /* 0x000f220008000a00 */
[----:B0-----:R-:W-:Y:S01]  /*0180*/  LOP3.LUT R8, R0, 0xffff, RZ, 0xc0, !PT ;  /* 0x0000ffff00087812 */ /* 0x001fe200078ec0ff */
[----:B---3--:R-:W-:Y:S02]  /*0190*/  ULEA UR5, UR7, UR4, 0x18 ;  /* 0x0000000407057291 */ /* 0x008fe4000f8ec0ff */
[----:B------:R-:W-:Y:S01]  /*01a0*/  ULEA UR6, UR7, UR6, 0x18 ;  /* 0x0000000607067291 */ /* 0x000fe2000f8ec0ff */
[----:B--2---:R-:W-:Y:S01]  /*01b0*/  SHF.L.U32 R6, R10, 0x7, RZ ;  /* 0x000000070a067819 */ /* 0x004fe200000006ff */
[----:B------:R-:W-:Y:S01]  /*01c0*/  IMAD R2, R8, 0x493, RZ ;  /* 0x0000049308027824 */ /* 0x000fe200078e02ff */
[----:B------:R-:W-:-:S04]  /*01d0*/  UMOV UR4, URZ ;  /* 0x000000ff00047c82 */ /* 0x000fc80008000000 */
[----:B------:R-:W-:-:S04]  /*01e0*/  SHF.R.U32.HI R2, RZ, 0x10, R2 ;  /* 0x00000010ff027819 */ /* 0x000fc80000011602 */
[----:B------:R-:W-:Y:S02]  /*01f0*/  PRMT R7, R2, 0x9910, RZ ;  /* 0x0000991002077816 */ /* 0x000fe400000000ff */
[----:B------:R-:W-:-:S03]  /*0200*/  SHF.L.U32 R2, R0, 0x2, RZ ;  /* 0x0000000200027819 */ /* 0x000fc600000006ff */
[----:B------:R-:W-:Y:S01]  /*0210*/  IMAD R7, R7, 0x38, RZ ;  /* 0x0000003807077824 */ /* 0x000fe200078e02ff */
[----:B------:R-:W-:-:S04]  /*0220*/  LOP3.LUT R3, R2, 0x600, RZ, 0xc0, !PT ;  /* 0x0000060002037812 */ /* 0x000fc800078ec0ff */
[----:B------:R-:W-:Y:S01]  /*0230*/  IADD3 R11, PT, PT, RZ, -R7, RZ ;  /* 0x80000007ff0b7210 */ /* 0x000fe20007ffe0ff */
[----:B------:R-:W-:Y:S01]  /*0240*/  IMAD R7, R8, 0x925, RZ ;  /* 0x0000092508077824 */ /* 0x000fe200078e02ff */
[----:B------:R-:W-:Y:S02]  /*0250*/  LOP3.LUT R3, R3, 0x7f, R0, 0xf8, !PT ;  /* 0x0000007f03037812 */ /* 0x000fe400078ef800 */
[----:B------:R-:W-:Y:S02]  /*0260*/  PRMT R11, R11, 0x7710, RZ ;  /* 0x000077100b0b7816 */ /* 0x000fe400000000ff */
[----:B------:R-:W-:Y:S02]  /*0270*/  LOP3.LUT R9, R3, 0x180, R6, 0xf8, !PT ;  /* 0x0000018003097812 */ /* 0x000fe400078ef806 */
[----:B------:R-:W-:Y:S02]  /*0280*/  SHF.R.U32.HI R7, RZ, 0x10, R7 ;  /* 0x00000010ff077819 */ /* 0x000fe40000011607 */
[----:B------:R-:W-:Y:S01]  /*0290*/  IADD3 R3, PT, PT, R11, R0, RZ ;  /* 0x000000000b037210 */ /* 0x000fe20007ffe0ff */
[----:B-1----:R-:W-:Y:S01]  /*02a0*/  IMAD.WIDE.U32 R4, R9, 0x4, R4 ;  /* 0x0000000409047825 */ /* 0x002fe200078e0004 */
[----:B------:R-:W-:-:S02]  /*02b0*/  SHF.R.U32.HI R6, RZ, 0x2, R10 ;  /* 0x00000002ff067819 */ /* 0x000fc4000001160a */
[----:B------:R-:W-:Y:S02]  /*02c0*/  LEA R8, R7, R0, 0x2 ;  /* 0x0000000007087211 */ /* 0x000fe400078e10ff */
[----:B------:R-:W-:Y:S02]  /*02d0*/  LOP3.LUT R11, R3, 0xffff, RZ, 0xc0, !PT ;  /* 0x0000ffff030b7812 */ /* 0x000fe400078ec0ff */
[----:B------:R-:W-:Y:S02]  /*02e0*/  LEA R6, R7, R6, 0x2 ;  /* 0x0000000607067211 */ /* 0x000fe400078e10ff */
[----:B------:R-:W-:Y:S02]  /*02f0*/  SHF.L.U32 R8, R8, 0x6, RZ ;  /* 0x0000000608087819 */ /* 0x000fe400000006ff */
[----:B------:R-:W-:Y:S01]  /*0300*/  SHF.R.U32.HI R7, RZ, 0x1, R11 ;  /* 0x00000001ff077819 */ /* 0x000fe2000001160b */
[----:B------:R-:W-:Y:S01]  /*0310*/  IMAD R6, R6, 0x700, RZ ;  /* 0x0000070006067824 */ /* 0x000fe200078e02ff */
[----:B------:R-:W-:-:S02]  /*0320*/  LOP3.LUT R9, R0, 0x3, RZ, 0xc0, !PT ;  /* 0x0000000300097812 */ /* 0x000fc400078ec0ff */
[----:B------:R-:W-:Y:S02]  /*0330*/  LOP3.LUT R8, R8, 0x700, RZ, 0xc0, !PT ;  /* 0x0000070008087812 */ /* 0x000fe400078ec0ff */
[----:B------:R-:W-:Y:S02]  /*0340*/  LOP3.LUT R10, R7, 0x1c, RZ, 0xc0, !PT ;  /* 0x0000001c070a7812 */ /* 0x000fe400078ec0ff */
[----:B------:R-:W-:Y:S02]  /*0350*/  IADD3 R6, PT, PT, R9, R6, R8 ;  /* 0x0000000609067210 */ /* 0x000fe40007ffe008 */
[----:B------:R-:W-:Y:S02]  /*0360*/  IADD3 R12, PT, PT, R10, R0, -R11 ;  /* 0x000000000a0c7210 */ /* 0x000fe40007ffe80b */
[----:B------:R-:W-:Y:S02]  /*0370*/  CS2R R10, SRZ ;  /* 0x00000000000a7805 */ /* 0x000fe4000001ff00 */
[----:B------:R-:W-:-:S02]  /*0380*/  SHF.L.U32 R8, R0, 0x6, RZ ;  /* 0x0000000600087819 */ /* 0x000fc400000006ff */
[----:B------:R-:W-:Y:S02]  /*0390*/  MOV R7, R4 ;  /* 0x0000000400077202 */ /* 0x000fe40000000f00 */
[----:B------:R-:W-:Y:S02]  /*03a0*/  MOV R4, R5 ;  /* 0x0000000500047202 */ /* 0x000fe40000000f00 */
[----:B------:R-:W-:Y:S02]  /*03b0*/  MOV R9, RZ ;  /* 0x000000ff00097202 */ /* 0x000fe40000000f00 */
[----:B------:R-:W-:Y:S02]  /*03c0*/  LOP3.LUT R8, R8, 0x1c0, RZ, 0xc0, !PT ;  /* 0x000001c008087812 */ /* 0x000fe400078ec0ff */
[----:B----4-:R-:W-:-:S07]  /*03d0*/  LEA R5, R12, UR5, 0x2 ;  /* 0x000000050c057c11 */ /* 0x010fce000f8e10ff */
.L_x_0:
[----:B------:R-:W0:Y:S08]  /*03e0*/  LDC.64 R14, c[0x0][0x380] ;  /* 0x0000e000ff0e7b82 */ /* 0x000e300000000a00 */
[----:B------:R-:W-:Y:S01]  /*03f0*/  BAR.SYNC.DEFER_BLOCKING 0x0 ;  /* 0x0000000000007b1d */ /* 0x000fe20000010000 */
[----:B------:R-:W-:-:S13]  /*0400*/  ISETP.GT.U32.AND P0, PT, R0, 0x1ff, PT ;  /* 0x000001ff0000780c */ /* 0x000fda0003f04070 */
[----:B------:R-:W-:Y:S02]  /*0410*/  @!P0 MOV R12, R7 ;  /* 0x00000007000c8202 */ /* 0x000fe40000000f00 */
[----:B------:R-:W-:-:S05]  /*0420*/  @!P0 MOV R13, R4 ;  /* 0x00000004000d8202 */ /* 0x000fca0000000f00 */
[----:B------:R-:W2:Y:S01]  /*0430*/  @!P0 LDG.E.CONSTANT R50, desc[UR8][R12.64] ;  /* 0x000000080c328981 */ /* 0x000ea2000c1e9900 */
[----:B0-----:R-:W-:-:S05]  /*0440*/  IMAD.WIDE.U32 R14, R6, 0x4, R14 ;  /* 0x00000004060e7825 */ /* 0x001fca00078e000e */
[----:B------:R-:W3:Y:S01]  /*0450*/  LDG.E.CONSTANT R53, desc[UR8][R14.64] ;  /* 0x000000080e357981 */ /* 0x000ee2000c1e9900 */
[----:B------:R-:W0:Y:S01]  /*0460*/  @!P0 S2R R17, SR_CgaCtaId ;  /* 0x0000000000118919 */ /* 0x000e220000008800 */
[----:B------:R-:W-:-:S04]  /*0470*/  @!P0 MOV R16, 0x400 ;  /* 0x0000040000108802 */ /* 0x000fc80000000f00 */
[----:B------:R-:W-:-:S04]  /*0480*/  @!P0 IADD3 R16, PT, PT, R16, 0xc40, RZ ;  /* 0x00000c4010108810 */ /* 0x000fc80007ffe0ff */
[----:B0-----:R-:W-:-:S04]  /*0490*/  @!P0 LEA R17, R17, R16, 0x18 ;  /* 0x0000001011118211 */ /* 0x001fc800078ec0ff */
[----:B------:R-:W-:Y:S01]  /*04a0*/  @!P0 LEA R52, R0, R17, 0x2 ;  /* 0x0000001100348211 */ /* 0x000fe200078e10ff */
[----:B---3--:R-:W-:Y:S04]  /*04b0*/  STS [R2+UR5], R53 ;  /* 0x0000003502007988 */ /* 0x008fe80008000805 */
[----:B--2---:R-:W-:Y:S01]  /*04c0*/  @!P0 STS [R52], R50 ;  /* 0x0000003234008388 */ /* 0x004fe20000000800 */
[----:B------:R-:W-:Y:S06]  /*04d0*/  BAR.SYNC.DEFER_BLOCKING 0x0 ;  /* 0x0000000000007b1d */ /* 0x000fec0000010000 */
[----:B------:R-:W-:Y:S04]  /*04e0*/  LDS R39, [R5] ;  /* 0x0000000005277984 */ /* 0x000fe80000000800 */
[----:B------:R-:W0:Y:S04]  /*04f0*/  LDS.128 R12, [R8+UR6] ;  /* 0x00000006080c7984 */ /* 0x000e280008000c00 */
[----:B------:R-:W1:Y:S04]  /*0500*/  LDS R41, [R5+0x70] ;  /* 0x0000700005297984 */ /* 0x000e680000000800 */
[----:B------:R-:W2:Y:S04]  /*0510*/  LDS.128 R16, [R8+UR6+0x10] ;  /* 0x0000100608107984 */ /* 0x000ea80008000c00 */
[----:B------:R-:W-:Y:S01]  /*0520*/  LDS R50, [R5+0x4] ;  /* 0x0000040005327984 */ /* 0x000fe20000000800 */
[C---:B0-----:R-:W-:Y:S01]  /*0530*/  FFMA R20, R39.reuse, R12, R20 ;  /* 0x0000000c27147223 */ /* 0x041fe20000000014 */
[C---:B------:R-:W-:Y:S01]  /*0540*/  FFMA R22, R39.reuse, R13, R22 ;  /* 0x0000000d27167223 */ /* 0x040fe20000000016 */
[CC--:B------:R-:W-:Y:S01]  /*0550*/  FFMA R24, R39.reuse, R14.reuse, R24 ;  /* 0x0000000e27187223 */ /* 0x0c0fe20000000018 */
[----:B------:R-:W-:Y:S01]  /*0560*/  FFMA R30, R39, R15, R30 ;  /* 0x0000000f271e7223 */ /* 0x000fe2000000001e */
[----:B-1----:R-:W-:Y:S01]  /*0570*/  FFMA R21, R12, R41, R21 ;  /* 0x000000290c157223 */ /* 0x002fe20000000015 */
[C---:B------:R-:W-:Y:S01]  /*0580*/  FFMA R26, R41.reuse, R13, R26 ;  /* 0x0000000d291a7223 */ /* 0x040fe2000000001a */
[C---:B------:R-:W-:Y:S01]  /*0590*/  FFMA R33, R41.reuse, R14, R33 ;  /* 0x0000000e29217223 */ /* 0x040fe20000000021 */
[----:B------:R-:W-:Y:S01]  /*05a0*/  FFMA R36, R41, R15, R36 ;  /* 0x0000000f29247223 */ /* 0x000fe20000000024 */
[C---:B--2---:R-:W-:Y:S01]  /*05b0*/  FFMA R44, R39.reuse, R16, R44 ;  /* 0x00000010272c7223 */ /* 0x044fe2000000002c */
[----:B------:R-:W-:Y:S01]  /*05c0*/  FFMA R46, R16, R41, R46 ;  /* 0x00000029102e7223 */ /* 0x000fe2000000002e */
[-C--:B------:R-:W-:Y:S01]  /*05d0*/  FFMA R47, R39, R17.reuse, R47 ;  /* 0x00000011272f7223 */ /* 0x080fe2000000002f */
[----:B------:R-:W-:Y:S01]  /*05e0*/  FFMA R49, R41, R17, R49 ;  /* 0x0000001129317223 */ /* 0x000fe20000000031 */
[-C--:B------:R-:W-:Y:S01]  /*05f0*/  FFMA R27, R39, R18.reuse, R27 ;  /* 0x00000012271b7223 */ /* 0x080fe2000000001b */
[----:B------:R-:W-:Y:S01]  /*0600*/  FFMA R31, R41, R18, R31 ;  /* 0x00000012291f7223 */ /* 0x000fe2000000001f */
[-C--:B------:R-:W-:Y:S01]  /*0610*/  FFMA R28, R39, R19.reuse, R28 ;  /* 0x00000013271c7223 */ /* 0x080fe2000000001c */
[C---:B------:R-:W-:Y:S01]  /*0620*/  FFMA R35, R41.reuse, R19, R35 ;  /* 0x0000001329237223 */ /* 0x040fe20000000023 */
[----:B------:R-:W0:Y:S04]  /*0630*/  LDS.128 R12, [R8+UR6+0x20] ;  /* 0x00002006080c7984 */ /* 0x000e280008000c00 */
[----:B------:R-:W1:Y:S01]  /*0640*/  LDS.128 R16, [R8+UR6+0x30] ;  /* 0x0000300608107984 */ /* 0x000e620008000c00 */
[----:B0-----:R-:W-:Y:S01]  /*0650*/  FFMA R11, R12, R41, R11 ;  /* 0x000000290c0b7223 */ /* 0x001fe2000000000b */
[C---:B------:R-:W-:Y:S01]  /*0660*/  FFMA R25, R41.reuse, R13, R25 ;  /* 0x0000000d29197223 */ /* 0x040fe20000000019 */
[C---:B------:R-:W-:Y:S01]  /*0670*/  FFMA R32, R41.reuse, R14, R32 ;  /* 0x0000000e29207223 */ /* 0x040fe20000000020 */
[C---:B------:R-:W-:Y:S01]  /*0680*/  FFMA R34, R41.reuse, R15, R34 ;  /* 0x0000000f29227223 */ /* 0x040fe20000000022 */
[----:B-1----:R-:W-:Y:S01]  /*0690*/  FFMA R45, R16, R41, R45 ;  /* 0x00000029102d7223 */ /* 0x002fe2000000002d */
[C---:B------:R-:W-:Y:S01]  /*06a0*/  FFMA R48, R41.reuse, R17, R48 ;  /* 0x0000001129307223 */ /* 0x040fe20000000030 */
[----:B------:R-:W-:Y:S01]  /*06b0*/  FFMA R40, R41, R18, R40 ;  /* 0x0000001229287223 */ /* 0x000fe20000000028 */
[C---:B------:R-:W-:Y:S01]  /*06c0*/  FFMA R9, R39.reuse, R12, R9 ;  /* 0x0000000c27097223 */ /* 0x040fe20000000009 */
[C---:B------:R-:W-:Y:S01]  /*06d0*/  FFMA R10, R39.reuse, R13, R10 ;  /* 0x0000000d270a7223 */ /* 0x040fe2000000000a */
[C---:B------:R-:W-:Y:S01]  /*06e0*/  FFMA R23, R39.reuse, R14, R23 ;  /* 0x0000000e27177223 */ /* 0x040fe20000000017 */
[C---:B------:R-:W-:Y:S01]  /*06f0*/  FFMA R29, R39.reuse, R15, R29 ;  /* 0x0000000f271d7223 */ /* 0x040fe2000000001d */
[C---:B------:R-:W-:Y:S01]  /*0700*/  FFMA R43, R39.reuse, R16, R43 ;  /* 0x00000010272b7223 */ /* 0x040fe2000000002b */
[C---:B------:R-:W-:Y:S01]  /*0710*/  FFMA R42, R39.reuse, R17, R42 ;  /* 0x00000011272a7223 */ /* 0x040fe2000000002a */
[C---:B------:R-:W-:Y:S01]  /*0720*/  FFMA R37, R39.reuse, R18, R37 ;  /* 0x0000001227257223 */ /* 0x040fe20000000025 */
[-C--:B------:R-:W-:Y:S01]  /*0730*/  FFMA R38, R39, R19.reuse, R38 ;  /* 0x0000001327267223 */ /* 0x080fe20000000026 */
[----:B------:R-:W-:Y:S01]  /*0740*/  FFMA R41, R41, R19, R51 ;  /* 0x0000001329297223 */ /* 0x000fe20000000033 */
[----:B------:R-:W-:Y:S04]  /*0750*/  LDS R39, [R5+0x74] ;  /* 0x0000740005277984 */ /* 0x000fe80000000800 */
[----:B------:R-:W0:Y:S04]  /*0760*/  LDS.128 R12, [R8+UR6+0x200] ;  /* 0x00020006080c7984 */ /* 0x000e280008000c00 */
[----:B------:R-:W1:Y:S04]  /*0770*/  LDS.128 R16, [R8+UR6+0x210] ;  /* 0x0002100608107984 */ /* 0x000e680008000c00 */
[----:B------:R-:W-:Y:S01]  /*0780*/  LDS R51, [R5+0x8] ;  /* 0x0000080005337984 */ /* 0x000fe20000000800 */
[----:B0-----:R-:W-:Y:S01]  /*0790*/  FFMA R20, R50, R12, R20 ;  /* 0x0000000c32147223 */ /* 0x001fe20000000014 */
[----:B------:R-:W-:Y:S01]  /*07a0*/  FFMA R21, R12, R39, R21 ;  /* 0x000000270c157223 */ /* 0x000fe20000000015 */
[CC--:B------:R-:W-:Y:S01]  /*07b0*/  FFMA R22, R50.reuse, R13.reuse, R22 ;  /* 0x0000000d32167223 */ /* 0x0c0fe20000000016 */
[C---:B------:R-:W-:Y:S01]  /*07c0*/  FFMA R26, R39.reuse, R13, R26 ;  /* 0x0000000d271a7223 */ /* 0x040fe2000000001a */
[CC--:B------:R-:W-:Y:S01]  /*07d0*/  FFMA R24, R50.reuse, R14.reuse, R24 ;  /* 0x0000000e32187223 */ /* 0x0c0fe20000000018 */
[C---:B------:R-:W-:Y:S01]  /*07e0*/  FFMA R33, R39.reuse, R14, R33 ;  /* 0x0000000e27217223 */ /* 0x040fe20000000021 */
[CC--:B------:R-:W-:Y:S01]  /*07f0*/  FFMA R30, R50.reuse, R15.reuse, R30 ;  /* 0x0000000f321e7223 */ /* 0x0c0fe2000000001e */
[C---:B------:R-:W-:Y:S01]  /*0800*/  FFMA R36, R39.reuse, R15, R36 ;  /* 0x0000000f27247223 */ /* 0x040fe20000000024 */
[----:B-1----:R-:W-:Y:S01]  /*0810*/  FFMA R44, R50, R16, R44 ;  /* 0x00000010322c7223 */ /* 0x002fe2000000002c */
[----:B------:R-:W-:Y:S01]  /*0820*/  FFMA R46, R16, R39, R46 ;  /* 0x00000027102e7223 */ /* 0x000fe2000000002e */
[CC--:B------:R-:W-:Y:S01]  /*0830*/  FFMA R47, R50.reuse, R17.reuse, R47 ;  /* 0x00000011322f7223 */ /* 0x0c0fe2000000002f */
[C---:B------:R-:W-:Y:S01]  /*0840*/  FFMA R49, R39.reuse, R17, R49 ;  /* 0x0000001127317223 */ /* 0x040fe20000000031 */
[CC--:B------:R-:W-:Y:S01]  /*0850*/  FFMA R27, R50.reuse, R18.reuse, R27 ;  /* 0x00000012321b7223 */ /* 0x0c0fe2000000001b */
[C---:B------:R-:W-:Y:S01]  /*0860*/  FFMA R31, R39.reuse, R18, R31 ;  /* 0x00000012271f7223 */ /* 0x040fe2000000001f */
[CC--:B------:R-:W-:Y:S01]  /*0870*/  FFMA R28, R50.reuse, R19.reuse, R28 ;  /* 0x00000013321c7223 */ /* 0x0c0fe2000000001c */
[C---:B------:R-:W-:Y:S01]  /*0880*/  FFMA R35, R39.reuse, R19, R35 ;  /* 0x0000001327237223 */ /* 0x040fe20000000023 */
[----:B------:R-:W0:Y:S04]  /*0890*/  LDS.128 R12, [R8+UR6+0x220] ;  /* 0x00022006080c7984 */ /* 0x000e280008000c00 */
[----:B------:R-:W1:Y:S01]  /*08a0*/  LDS.128 R16, [R8+UR6+0x230] ;  /* 0x0002300608107984 */ /* 0x000e620008000c00 */
        /* <DEDUP_REMOVED lines=8> */
[C---:B-1----:R-:W-:Y:S01]  /*0930*/  FFMA R43, R50.reuse, R16, R43 ;  /* 0x00000010322b7223 */ /* 0x042fe2000000002b */
[C---:B------:R-:W-:Y:S01]  /*0940*/  FFMA R42, R50.reuse, R17, R42 ;  /* 0x00000011322a7223 */ /* 0x040fe2000000002a */
[CC--:B------:R-:W-:Y:S01]  /*0950*/  FFMA R37, R50.reuse, R18.reuse, R37 ;  /* 0x0000001232257223 */ /* 0x0c0fe20000000025 */
[----:B------:R-:W-:Y:S01]  /*0960*/  FFMA R38, R50, R19, R38 ;  /* 0x0000001332267223 */ /* 0x000fe20000000026 */
[----:B------:R-:W-:Y:S01]  /*0970*/  FFMA R45, R16, R39, R45 ;  /* 0x00000027102d7223 */ /* 0x000fe2000000002d */
[C---:B------:R-:W-:Y:S01]  /*0980*/  FFMA R48, R39.reuse, R17, R48 ;  /* 0x0000001127307223 */ /* 0x040fe20000000030 */
[C---:B------:R-:W-:Y:S01]  /*0990*/  FFMA R40, R39.reuse, R18, R40 ;  /* 0x0000001227287223 */ /* 0x040fe20000000028 */
[----:B------:R-:W-:Y:S01]  /*09a0*/  FFMA R41, R39, R19, R41 ;  /* 0x0000001327297223 */ /* 0x000fe20000000029 */
[----:B------:R-:W-:Y:S04]  /*09b0*/  LDS R50, [R5+0x78] ;  /* 0x0000780005327984 */ /* 0x000fe80000000800 */
[----:B------:R-:W0:Y:S04]  /*09c0*/  LDS.128 R12, [R8+UR6+0x400] ;  /* 0x00040006080c7984 */ /* 0x000e280008000c00 */
[----:B------:R-:W1:Y:S04]  /*09d0*/  LDS.128 R16, [R8+UR6+0x410] ;  /* 0x0004100608107984 */ /* 0x000e680008000c00 */
[----:B------:R-:W-:Y:S01]  /*09e0*/  LDS R39, [R5+0xc] ;  /* 0x00000c0005277984 */ /* 0x000fe20000000800 */
[C---:B0-----:R-:W-:Y:S01]  /*09f0*/  FFMA R20, R51.reuse, R12, R20 ;  /* 0x0000000c33147223 */ /* 0x041fe20000000014 */
[----:B------:R-:W-:Y:S01]  /*0a00*/  FFMA R21, R12, R50, R21 ;  /* 0x000000320c157223 */ /* 0x000fe20000000015 */
[CC--:B------:R-:W-:Y:S01]  /*0a10*/  FFMA R22, R51.reuse, R13.reuse, R22 ;  /* 0x0000000d33167223 */ /* 0x0c0fe20000000016 */
[C---:B------:R-:W-:Y:S01]  /*0a20*/  FFMA R26, R50.reuse, R13, R26 ;  /* 0x0000000d321a7223 */ /* 0x040fe2000000001a */
[CC--:B------:R-:W-:Y:S01]  /*0a30*/  FFMA R24, R51.reuse, R14.reuse, R24 ;  /* 0x0000000e33187223 */ /* 0x0c0fe20000000018 */
[C---:B------:R-:W-:Y:S01]  /*0a40*/  FFMA R33, R50.reuse, R14, R33 ;  /* 0x0000000e32217223 */ /* 0x040fe20000000021 */
[CC--:B------:R-:W-:Y:S01]  /*0a50*/  FFMA R30, R51.reuse, R15.reuse, R30 ;  /* 0x0000000f331e7223 */ /* 0x0c0fe2000000001e */
[----:B------:R-:W-:Y:S01]  /*0a60*/  FFMA R36, R50, R15, R36 ;  /* 0x0000000f32247223 */ /* 0x000fe20000000024 */
[C---:B-1----:R-:W-:Y:S01]  /*0a70*/  FFMA R44, R51.reuse, R16, R44 ;  /* 0x00000010332c7223 */ /* 0x042fe2000000002c */
[----:B------:R-:W-:Y:S01]  /*0a80*/  FFMA R46, R16, R50, R46 ;  /* 0x00000032102e7223 */ /* 0x000fe2000000002e */
[CC--:B------:R-:W-:Y:S01]  /*0a90*/  FFMA R47, R51.reuse, R17.reuse, R47 ;  /* 0x00000011332f7223 */ /* 0x0c0fe2000000002f */
[C---:B------:R-:W-:Y:S01]  /*0aa0*/  FFMA R49, R50.reuse, R17, R49 ;  /* 0x0000001132317223 */ /* 0x040fe20000000031 */
[CC--:B------:R-:W-:Y:S01]  /*0ab0*/  FFMA R27, R51.reuse, R18.reuse, R27 ;  /* 0x00000012331b7223 */ /* 0x0c0fe2000000001b */
[C---:B------:R-:W-:Y:S01]  /*0ac0*/  FFMA R31, R50.reuse, R18, R31 ;  /* 0x00000012321f7223 */ /* 0x040fe2000000001f */
[CC--:B------:R-:W-:Y:S01]  /*0ad0*/  FFMA R28, R51.reuse, R19.reuse, R28 ;  /* 0x00000013331c7223 */ /* 0x0c0fe2000000001c */
[----:B------:R-:W-:Y:S01]  /*0ae0*/  FFMA R35, R50, R19, R35 ;  /* 0x0000001332237223 */ /* 0x000fe20000000023 */
[----:B------:R-:W0:Y:S04]  /*0af0*/  LDS.128 R12, [R8+UR6+0x420] ;  /* 0x00042006080c7984 */ /* 0x000e280008000c00 */
[----:B------:R-:W1:Y:S01]  /*0b00*/  LDS.128 R16, [R8+UR6+0x430] ;  /* 0x0004300608107984 */ /* 0x000e620008000c00 */
        /* <DEDUP_REMOVED lines=9> */
[C---:B------:R-:W-:Y:S01]  /*0ba0*/  FFMA R42, R51.reuse, R17, R42 ;  /* 0x00000011332a7223 */ /* 0x040fe2000000002a */
[C---:B------:R-:W-:Y:S01]  /*0bb0*/  FFMA R37, R51.reuse, R18, R37 ;  /* 0x0000001233257223 */ /* 0x040fe20000000025 */
[----:B------:R-:W-:Y:S01]  /*0bc0*/  FFMA R38, R51, R19, R38 ;  /* 0x0000001333267223 */ /* 0x000fe20000000026 */
[----:B------:R-:W-:Y:S01]  /*0bd0*/  FFMA R45, R16, R50, R45 ;  /* 0x00000032102d7223 */ /* 0x000fe2000000002d */
[C---:B------:R-:W-:Y:S01]  /*0be0*/  FFMA R48, R50.reuse, R17, R48 ;  /* 0x0000001132307223 */ /* 0x040fe20000000030 */
[C---:B------:R-:W-:Y:S01]  /*0bf0*/  FFMA R40, R50.reuse, R18, R40 ;  /* 0x0000001232287223 */ /* 0x040fe20000000028 */
[----:B------:R-:W-:Y:S01]  /*0c00*/  FFMA R41, R50, R19, R41 ;  /* 0x0000001332297223 */ /* 0x000fe20000000029 */
[----:B------:R-:W-:Y:S04]  /*0c10*/  LDS R51, [R5+0x7c] ;  /* 0x00007c0005337984 */ /* 0x000fe80000000800 */
[----:B------:R-:W0:Y:S04]  /*0c20*/  LDS.128 R12, [R8+UR6+0x600] ;  /* 0x00060006080c7984 */ /* 0x000e280008000c00 */
[----:B------:R-:W1:Y:S01]  /*0c30*/  LDS.128 R16, [R8+UR6+0x610] ;  /* 0x0006100608107984 */ /* 0x000e620008000c00 */
[----:B------:R-:W-:-:S04]  /*0c40*/  UIADD3 UR4, UPT, UPT, UR4, 0x1, URZ ;  /* 0x0000000104047890 */ /* 0x000fc8000fffe0ff */
[----:B------:R-:W-:Y:S01]  /*0c50*/  UISETP.NE.AND UP0, UPT, UR4, 0x40, UPT ;  /* 0x000000400400788c */ /* 0x000fe2000bf05270 */
[C---:B0-----:R-:W-:Y:S01]  /*0c60*/  FFMA R20, R39.reuse, R12, R20 ;  /* 0x0000000c27147223 */ /* 0x041fe20000000014 */
[----:B------:R-:W-:Y:S01]  /*0c70*/  FFMA R21, R12, R51, R21 ;  /* 0x000000330c157223 */ /* 0x000fe20000000015 */
[-C--:B------:R-:W-:Y:S01]  /*0c80*/  FFMA R22, R39, R13.reuse, R22 ;  /* 0x0000000d27167223 */ /* 0x080fe20000000016 */
[----:B------:R-:W-:Y:S01]  /*0c90*/  FFMA R26, R51, R13, R26 ;  /* 0x0000000d331a7223 */ /* 0x000fe2000000001a */
[-C--:B------:R-:W-:Y:S01]  /*0ca0*/  FFMA R24, R39, R14.reuse, R24 ;  /* 0x0000000e27187223 */ /* 0x080fe20000000018 */
[----:B------:R-:W-:Y:S01]  /*0cb0*/  FFMA R33, R51, R14, R33 ;  /* 0x0000000e33217223 */ /* 0x000fe20000000021 */
[-C--:B------:R-:W-:Y:S01]  /*0cc0*/  FFMA R30, R39, R15.reuse, R30 ;  /* 0x0000000f271e7223 */ /* 0x080fe2000000001e */
[----:B------:R-:W-:Y:S01]  /*0cd0*/  FFMA R36, R51, R15, R36 ;  /* 0x0000000f33247223 */ /* 0x000fe20000000024 */
[C---:B-1----:R-:W-:Y:S01]  /*0ce0*/  FFMA R44, R39.reuse, R16, R44 ;  /* 0x00000010272c7223 */ /* 0x042fe2000000002c */
[----:B------:R-:W-:Y:S01]  /*0cf0*/  FFMA R46, R16, R51, R46 ;  /* 0x00000033102e7223 */ /* 0x000fe2000000002e */
[-C--:B------:R-:W-:Y:S01]  /*0d00*/  FFMA R47, R39, R17.reuse, R47 ;  /* 0x00000011272f7223 */ /* 0x080fe2000000002f */
[----:B------:R-:W-:Y:S01]  /*0d10*/  FFMA R49, R51, R17, R49 ;  /* 0x0000001133317223 */ /* 0x000fe20000000031 */
[-C--:B------:R-:W-:Y:S01]  /*0d20*/  FFMA R27, R39, R18.reuse, R27 ;  /* 0x00000012271b7223 */ /* 0x080fe2000000001b */
[----:B------:R-:W-:Y:S01]  /*0d30*/  FFMA R31, R51, R18, R31 ;  /* 0x00000012331f7223 */ /* 0x000fe2000000001f */
[-C--:B------:R-:W-:Y:S01]  /*0d40*/  FFMA R28, R39, R19.reuse, R28 ;  /* 0x00000013271c7223 */ /* 0x080fe2000000001c */
[----:B------:R-:W-:Y:S01]  /*0d50*/  FFMA R35, R51, R19, R35 ;  /* 0x0000001333237223 */ /* 0x000fe20000000023 */
[----:B------:R-:W0:Y:S04]  /*0d60*/  LDS.128 R12, [R8+UR6+0x620] ;  /* 0x00062006080c7984 */ /* 0x000e280008000c00 */
[----:B------:R-:W1:Y:S01]  /*0d70*/  LDS.128 R16, [R8+UR6+0x630] ;  /* 0x0006300608107984 */ /* 0x000e620008000c00 */
[----:B------:R-:W-:-:S02]  /*0d80*/  IADD3 R7, P0, PT, R7, 0x2000, RZ ;  /* 0x0000200007077810 */ /* 0x000fc40007f1e0ff */
[----:B------:R-:W-:Y:S02]  /*0d90*/  IADD3 R6, PT, PT, R6, 0x4, RZ ;  /* 0x0000000406067810 */ /* 0x000fe40007ffe0ff */
[----:B------:R-:W-:Y:S01]  /*0da0*/  IADD3.X R4, PT, PT, RZ, R4, RZ, P0, !PT ;  /* 0x00000004ff047210 */ /* 0x000fe200007fe4ff */
        /* <DEDUP_REMOVED lines=16> */
[----:B------:R-:W-:Y:S06]  /*0eb0*/  BRA.U UP0, `(.L_x_0) ;  /* 0xfffffff500487547 */ /* 0x000fec000b83ffff */
[----:B------:R-:W0:Y:S01]  /*0ec0*/  S2R R2, SR_CTAID.X ;  /* 0x0000000000027919 */ /* 0x000e220000002500 */
[----:B------:R-:W1:Y:S01]  /*0ed0*/  LDC.64 R4, c[0x0][0x398] ;  /* 0x0000e600ff047b82 */ /* 0x000e620000000a00 */
[C---:B------:R-:W-:Y:S02]  /*0ee0*/  SHF.L.U32 R8, R0.reuse, 0x4, RZ ;  /* 0x0000000400087819 */ /* 0x040fe400000006ff */
[----:B------:R-:W-:Y:S02]  /*0ef0*/  LOP3.LUT R0, R0, 0xffff, RZ, 0xc0, !PT ;  /* 0x0000ffff00007812 */ /* 0x000fe400078ec0ff */
[----:B------:R-:W-:-:S03]  /*0f00*/  SHF.L.U32 R3, R3, 0x6, RZ ;  /* 0x0000000603037819 */ /* 0x000fc600000006ff */
[----:B------:R-:W-:Y:S01]  /*0f10*/  IMAD R0, R0, 0x493, RZ ;  /* 0x0000049300007824 */ /* 0x000fe200078e02ff */
[----:B------:R-:W-:-:S04]  /*0f20*/  LOP3.LUT R3, R3, 0xe00, RZ, 0xc0, !PT ;  /* 0x00000e0003037812 */ /* 0x000fc800078ec0ff */
[----:B------:R-:W-:Y:S02]  /*0f30*/  SHF.R.U32.HI R15, RZ, 0x10, R0 ;  /* 0x00000010ff0f7819 */ /* 0x000fe40000011600 */
[----:B0-----:R-:W-:Y:S02]  /*0f40*/  SHF.L.U32 R6, R2, 0x7, RZ ;  /* 0x0000000702067819 */ /* 0x001fe400000006ff */
[----:B------:R-:W-:Y:S02]  /*0f50*/  SHF.R.U32.HI R2, RZ, 0x2, R2 ;  /* 0x00000002ff027819 */ /* 0x000fe40000011602 */
[----:B------:R-:W-:Y:S02]  /*0f60*/  LOP3.LUT R13, R6, 0x180, RZ, 0xc0, !PT ;  /* 0x00000180060d7812 */ /* 0x000fe400078ec0ff */
[----:B------:R-:W0:Y:S02]  /*0f70*/  LDC.64 R6, c[0x0][0x3a0] ;  /* 0x0000e800ff067b82 */ /* 0x000e240000000a00 */
[----:B------:R-:W-:-:S05]  /*0f80*/  LOP3.LUT R13, R13, 0x70, R8, 0xf8, !PT ;  /* 0x000000700d0d7812 */ /* 0x000fca00078ef808 */
[----:B------:R-:W-:Y:S02]  /*0f90*/  IMAD R0, R2, 0xe00, R13 ;  /* 0x00000e0002007824 */ /* 0x000fe400078e020d */
[----:B-1----:R-:W-:-:S04]  /*0fa0*/  IMAD.WIDE.U32 R4, R13, 0x4, R4 ;  /* 0x000000040d047825 */ /* 0x002fc800078e0004 */
[----:B------:R-:W-:Y:S01]  /*0fb0*/  IMAD R0, R15, 0x7000, R0 ;  /* 0x000070000f007824 */ /* 0x000fe200078e0200 */
[----:B------:R-:W2:Y:S04]  /*0fc0*/  LDG.E.CONSTANT R17, desc[UR8][R4.64+0x4] ;  /* 0x0000040804117981 */ /* 0x000ea8000c1e9900 */
[----:B------:R-:W-:Y:S01]  /*0fd0*/  IADD3 R41, PT, PT, R3, R0, RZ ;  /* 0x0000000003297210 */ /* 0x000fe20007ffe0ff */
[----:B------:R-:W3:Y:S01]  /*0fe0*/  LDG.E.CONSTANT R8, desc[UR8][R4.64] ;  /* 0x0000000804087981 */ /* 0x000ee2000c1e9900 */
[----:B------:R-:W1:Y:S03]  /*0ff0*/  LDC.64 R2, c[0x0][0x390] ;  /* 0x0000e400ff027b82 */ /* 0x000e660000000a00 */
[----:B------:R-:W4:Y:S01]  /*1000*/  LDG.E.CONSTANT R0, desc[UR8][R4.64+0x8] ;  /* 0x0000080804007981 */ /* 0x000f22000c1e9900 */
[----:B0-----:R-:W-:-:S03]  /*1010*/  IMAD.WIDE.U32 R6, R41, 0x4, R6 ;  /* 0x0000000429067825 */ /* 0x001fc600078e0006 */
[----:B------:R-:W5:Y:S04]  /*1020*/  LDG.E.CONSTANT R15, desc[UR8][R4.64+0xc] ;  /* 0x00000c08040f7981 */ /* 0x000f68000c1e9900 */
[----:B------:R-:W3:Y:S04]  /*1030*/  LDG.E.CONSTANT R12, desc[UR8][R6.64+0x4] ;  /* 0x00000408060c7981 */ /* 0x000ee8000c1e9900 */
[----:B------:R-:W5:Y:S04]  /*1040*/  LDG.E.CONSTANT R16, desc[UR8][R6.64+0x8] ;  /* 0x0000080806107981 */ /* 0x000f68000c1e9900 */
[----:B------:R-:W5:Y:S04]  /*1050*/  LDG.E.CONSTANT R53, desc[UR8][R6.64] ;  /* 0x0000000806357981 */ /* 0x000f68000c1e9900 */
[----:B------:R-:W5:Y:S04]  /*1060*/  LDG.E.CONSTANT R19, desc[UR8][R6.64+0xc] ;  /* 0x00000c0806137981 */ /* 0x000f68000c1e9900 */
[----:B------:R-:W5:Y:S04]  /*1070*/  LDG.E.CONSTANT R13, desc[UR8][R4.64+0x10] ;  /* 0x00001008040d7981 */ /* 0x000f68000c1e9900 */
[----:B------:R-:W5:Y:S01]  /*1080*/  LDG.E.CONSTANT R39, desc[UR8][R6.64+0x10] ;  /* 0x0000100806277981 */ /* 0x000f62000c1e9900 */
[----:B-1----:R-:W-:-:S03]  /*1090*/  IMAD.WIDE.U32 R2, R41, 0x4, R2 ;  /* 0x0000000429027825 */ /* 0x002fc600078e0002 */
[----:B------:R-:W5:Y:S04]  /*10a0*/  LDG.E.CONSTANT R14, desc[UR8][R4.64+0x14] ;  /* 0x00001408040e7981 */ /* 0x000f68000c1e9900 */
[----:B------:R-:W5:Y:S04]  /*10b0*/  LDG.E.CONSTANT R41, desc[UR8][R6.64+0x14] ;  /* 0x0000140806297981 */ /* 0x000f68000c1e9900 */
[----:B------:R-:W5:Y:S01]  /*10c0*/  LDG.E.CONSTANT R50, desc[UR8][R6.64+0x18] ;  /* 0x0000180806327981 */ /* 0x000f62000c1e9900 */
[----:B--2---:R-:W-:-:S04]  /*10d0*/  FADD R22, R22, R17 ;  /* 0x0000001116167221 */ /* 0x004fc80000000000 */
[----:B---3--:R-:W-:Y:S02]  /*10e0*/  FADD R22, R22, R12 ;  /* 0x0000000c16167221 */ /* 0x008fe40000000000 */
[----:B------:R-:W2:Y:S01]  /*10f0*/  LDG.E.CONSTANT R12, desc[UR8][R4.64+0x18] ;  /* 0x00001808040c7981 */ /* 0x000ea2000c1e9900 */
[----:B----4-:R-:W-:Y:S01]  /*1100*/  FADD R24, R24, R0 ;  /* 0x0000000018187221 */ /* 0x010fe20000000000 */
[----:B------:R-:W-:Y:S01]  /*1110*/  FADD R18, R20, R8 ;  /* 0x0000000814127221 */ /* 0x000fe20000000000 */
[----:B------:R-:W-:Y:S01]  /*1120*/  FMNMX R22, RZ, R22, !PT ;  /* 0x00000016ff167209 */ /* 0x000fe20007800000 */
[----:B-----5:R-:W-:Y:S01]  /*1130*/  FADD R30, R30, R15 ;  /* 0x0000000f1e1e7221 */ /* 0x020fe20000000000 */
[----:B------:R-:W-:Y:S01]  /*1140*/  FADD R24, R24, R16 ;  /* 0x0000001018187221 */ /* 0x000fe20000000000 */
[----:B------:R-:W3:Y:S01]  /*1150*/  LDG.E.CONSTANT R20, desc[UR8][R4.64+0x20] ;  /* 0x0000200804147981 */ /* 0x000ee2000c1e9900 */
[----:B------:R-:W-:-:S03]  /*1160*/  FADD R18, R18, R53 ;  /* 0x0000003512127221 */ /* 0x000fc60000000000 */
[----:B------:R-:W4:Y:S01]  /*1170*/  LDG.E.CONSTANT R16, desc[UR8][R4.64+0x1c] ;  /* 0x00001c0804107981 */ /* 0x000f22000c1e9900 */
[----:B------:R-:W-:-:S03]  /*1180*/  FADD R30, R30, R19 ;  /* 0x000000131e1e7221 */ /* 0x000fc60000000000 */
[----:B------:R0:W-:Y:S01]  /*1190*/  STG.E desc[UR8][R2.64+0x4], R22 ;  /* 0x0000041602007986 */ /* 0x0001e2000c101908 */
[----:B------:R-:W-:Y:S01]  /*11a0*/  FADD R44, R44, R13 ;  /* 0x0000000d2c2c7221 */ /* 0x000fe20000000000 */
[----:B------:R-:W-:Y:S02]  /*11b0*/  FMNMX R53, RZ, R18, !PT ;  /* 0x00000012ff357209 */ /* 0x000fe40007800000 */
[----:B------:R-:W5:Y:S01]  /*11c0*/  LDG.E.CONSTANT R19, desc[UR8][R6.64+0x20] ;  /* 0x0000200806137981 */ /* 0x000f62000c1e9900 */
[----:B------:R-:W-:Y:S01]  /*11d0*/  FMNMX R52, RZ, R24, !PT ;  /* 0x00000018ff347209 */ /* 0x000fe20007800000 */
[----:B------:R-:W-:Y:S02]  /*11e0*/  FADD R39, R44, R39 ;  /* 0x000000272c277221 */ /* 0x000fe40000000000 */
[----:B------:R-:W5:Y:S04]  /*11f0*/  LDG.E.CONSTANT R24, desc[UR8][R6.64+0x24] ;  /* 0x0000240806187981 */ /* 0x000f68000c1e9900 */
[----:B0-----:R-:W5:Y:S01]  /*1200*/  LDG.E.CONSTANT R22, desc[UR8][R4.64+0x24] ;  /* 0x0000240804167981 */ /* 0x001f62000c1e9900 */
[----:B------:R-:W-:-:S03]  /*1210*/  FADD R44, R47, R14 ;  /* 0x0000000e2f2c7221 */ /* 0x000fc60000000000 */
[----:B------:R-:W5:Y:S01]  /*1220*/  LDG.E.CONSTANT R18, desc[UR8][R6.64+0x1c] ;  /* 0x00001c0806127981 */ /* 0x000f62000c1e9900 */
[----:B------:R-:W-:-:S03]  /*1230*/  FMNMX R39, RZ, R39, !PT ;  /* 0x00000027ff277209 */ /* 0x000fc60007800000 */
[----:B------:R0:W-:Y:S01]  /*1240*/  STG.E desc[UR8][R2.64], R53 ;  /* 0x0000003502007986 */ /* 0x0001e2000c101908 */
[----:B------:R-:W-:-:S03]  /*1250*/  FADD R44, R44, R41 ;  /* 0x000000292c2c7221 */ /* 0x000fc60000000000 */
[----:B------:R-:W5:Y:S01]  /*1260*/  LDG.E.CONSTANT R41, desc[UR8][R4.64+0x2c] ;  /* 0x00002c0804297981 */ /* 0x000f62000c1e9900 */
[----:B0-----:R-:W-:-:S03]  /*1270*/  FMNMX R53, RZ, R30, !PT ;  /* 0x0000001eff357209 */ /* 0x001fc60007800000 */
[----:B------:R-:W5:Y:S04]  /*1280*/  LDG.E.CONSTANT R30, desc[UR8][R4.64+0x28] ;  /* 0x00002808041e7981 */ /* 0x000f68000c1e9900 */
[----:B------:R0:W-:Y:S04]  /*1290*/  STG.E desc[UR8][R2.64+0x10], R39 ;  /* 0x0000102702007986 */ /* 0x0001e8000c101908 */
[----:B0-----:R-:W5:Y:S01]  /*12a0*/  LDG.E.CONSTANT R39, desc[UR8][R6.64+0x28] ;  /* 0x0000280806277981 */ /* 0x001f62000c1e9900 */
[----:B--2---:R-:W-:-:S04]  /*12b0*/  FADD R27, R27, R12 ;  /* 0x0000000c1b1b7221 */ /* 0x004fc80000000000 */
[----:B------:R-:W-:Y:S02]  /*12c0*/  FADD R50, R27, R50 ;  /* 0x000000321b327221 */ /* 0x000fe40000000000 */
[----:B------:R-:W2:Y:S01]  /*12d0*/  LDG.E.CONSTANT R27, desc[UR8][R6.64+0x2c] ;  /* 0x00002c08061b7981 */ /* 0x000ea2000c1e9900 */
[----:B------:R-:W-:Y:S01]  /*12e0*/  FADD R8, R21, R8 ;  /* 0x0000000815087221 */ /* 0x000fe20000000000 */
[----:B----4-:R-:W-:Y:S01]  /*12f0*/  FADD R21, R28, R16 ;  /* 0x000000101c157221 */ /* 0x010fe20000000000 */
[----:B---3--:R-:W-:Y:S01]  /*1300*/  FADD R28, R9, R20 ;  /* 0x00000014091c7221 */ /* 0x008fe20000000000 */
[----:B------:R-:W-:Y:S01]  /*1310*/  FADD R0, R33, R0 ;  /* 0x0000000021007221 */ /* 0x000fe20000000000 */
[----:B------:R-:W-:Y:S01]  /*1320*/  FMNMX R33, RZ, R44, !PT ;  /* 0x0000002cff217209 */ /* 0x000fe20007800000 */
[----:B------:R-:W-:Y:S01]  /*1330*/  FADD R17, R26, R17 ;  /* 0x000000111a117221 */ /* 0x000fe20000000000 */
[----:B------:R-:W-:Y:S01]  /*1340*/  FMNMX R47, RZ, R50, !PT ;  /* 0x00000032ff2f7209 */ /* 0x000fe20007800000 */
[----:B------:R-:W3:Y:S01]  /*1350*/  LDG.E.CONSTANT R26, desc[UR8][R4.64+0x30] ;  /* 0x00003008041a7981 */ /* 0x000ee2000c1e9900 */
[----:B-----5:R-:W-:-:S03]  /*1360*/  FADD R19, R28, R19 ;  /* 0x000000131c137221 */ /* 0x020fc60000000000 */
[----:B------:R-:W4:Y:S04]  /*1370*/  LDG.E.CONSTANT R28, desc[UR8][R4.64+0x3c] ;  /* 0x00003c08041c7981 */ /* 0x000f28000c1e9900 */
[----:B------:R-:W5:Y:S01]  /*1380*/  LDG.E.CONSTANT R9, desc[UR8][R4.64+0x34] ;  /* 0x0000340804097981 */ /* 0x000f62000c1e9900 */
[----:B------:R-:W-:-:S03]  /*1390*/  FADD R44, R10, R22 ;  /* 0x000000160a2c7221 */ /* 0x000fc60000000000 */
[----:B------:R0:W-:Y:S01]  /*13a0*/  STG.E desc[UR8][R2.64+0x14], R33 ;  /* 0x0000142102007986 */ /* 0x0001e2000c101908 */
[----:B------:R-:W-:-:S03]  /*13b0*/  FADD R18, R21, R18 ;  /* 0x0000001215127221 */ /* 0x000fc60000000000 */
[----:B------:R1:W-:Y:S04]  /*13c0*/  STG.E desc[UR8][R2.64+0x18], R47 ;  /* 0x0000182f02007986 */ /* 0x0003e8000c101908 */
[----:B------:R-:W3:Y:S01]  /*13d0*/  LDG.E.CONSTANT R10, desc[UR8][R4.64+0x38] ;  /* 0x00003808040a7981 */ /* 0x000ee2000c1e9900 */
[----:B0-----:R-:W-:-:S03]  /*13e0*/  FADD R33, R44, R24 ;  /* 0x000000182c217221 */ /* 0x001fc60000000000 */
[----:B------:R0:W-:Y:S04]  /*13f0*/  STG.E desc[UR8][R2.64+0xc], R53 ;  /* 0x00000c3502007986 */ /* 0x0001e8000c101908 */
[----:B------:R-:W3:Y:S04]  /*1400*/  LDG.E.CONSTANT R24, desc[UR8][R6.64+0x3c] ;  /* 0x00003c0806187981 */ /* 0x000ee8000c1e9900 */
[----:B-1----:R-:W3:Y:S04]  /*1410*/  LDG.E.CONSTANT R47, desc[UR8][R6.64+0xe000] ;  /* 0x00e00008062f7981 */ /* 0x002ee8000c1e9900 */
[----:B------:R-:W3:Y:S01]  /*1420*/  LDG.E.CONSTANT R5, desc[UR8][R6.64+0xe008] ;  /* 0x00e0080806057981 */ /* 0x000ee2000c1e9900 */
[----:B------:R-:W-:Y:S01]  /*1430*/  FADD R13, R46, R13 ;  /* 0x0000000d2e0d7221 */ /* 0x000fe20000000000 */
[----:B------:R-:W-:Y:S01]  /*1440*/  FADD R14, R49, R14 ;  /* 0x0000000e310e7221 */ /* 0x000fe20000000000 */
[----:B------:R-:W-:Y:S01]  /*1450*/  FADD R50, R23, R30 ;  /* 0x0000001e17327221 */ /* 0x000fe20000000000 */
[----:B0-----:R-:W-:Y:S01]  /*1460*/  FMNMX R53, RZ, R18, !PT ;  /* 0x00000012ff357209 */ /* 0x001fe20007800000 */
[----:B------:R-:W-:Y:S01]  /*1470*/  FADD R12, R31, R12 ;  /* 0x0000000c1f0c7221 */ /* 0x000fe20000000000 */
[----:B------:R-:W-:Y:S01]  /*1480*/  FADD R16, R35, R16 ;  /* 0x0000001023107221 */ /* 0x000fe20000000000 */
[----:B------:R-:W-:Y:S01]  /*1490*/  FMNMX R49, RZ, R19, !PT ;  /* 0x00000013ff317209 */ /* 0x000fe20007800000 */
[----:B------:R-:W-:Y:S01]  /*14a0*/  FADD R46, R25, R22 ;  /* 0x00000016192e7221 */ /* 0x000fe20000000000 */
[----:B------:R-:W-:Y:S01]  /*14b0*/  FADD R30, R32, R30 ;  /* 0x0000001e201e7221 */ /* 0x000fe20000000000 */
[----:B------:R-:W3:Y:S01]  /*14c0*/  LDG.E.CONSTANT R31, desc[UR8][R6.64+0xe014] ;  /* 0x00e01408061f7981 */ /* 0x000ee2000c1e9900 */
[----:B------:R-:W-:-:S03]  /*14d0*/  FADD R32, R29, R41 ;  /* 0x000000291d207221 */ /* 0x000fc60000000000 */
[----:B------:R-:W3:Y:S04]  /*14e0*/  LDG.E.CONSTANT R35, desc[UR8][R6.64+0xe018] ;  /* 0x00e0180806237981 */ /* 0x000ee8000c1e9900 */
[----:B------:R-:W3:Y:S04]  /*14f0*/  LDG.E.CONSTANT R19, desc[UR8][R6.64+0xe01c] ;  /* 0x00e01c0806137981 */ /* 0x000ee8000c1e9900 */
[----:B------:R-:W3:Y:S01]  /*1500*/  LDG.E.CONSTANT R22, desc[UR8][R6.64+0xe020] ;  /* 0x00e0200806167981 */ /* 0x000ee2000c1e9900 */
[----:B------:R-:W-:Y:S01]  /*1510*/  FADD R15, R36, R15 ;  /* 0x0000000f240f7221 */ /* 0x000fe20000000000 */
[----:B------:R-:W-:Y:S01]  /*1520*/  FADD R11, R11, R20 ;  /* 0x000000140b0b7221 */ /* 0x000fe20000000000 */
[----:B------:R-:W-:Y:S01]  /*1530*/  FADD R50, R50, R39 ;  /* 0x0000002732327221 */ /* 0x000fe20000000000 */
[----:B------:R0:W-:Y:S04]  /*1540*/  STG.E desc[UR8][R2.64+0x1c], R53 ;  /* 0x00001c3502007986 */ /* 0x0001e8000c101908 */
[----:B------:R2:W-:Y:S04]  /*1550*/  STG.E desc[UR8][R2.64+0x20], R49 ;  /* 0x0000203102007986 */ /* 0x0005e8000c101908 */
[----:B------:R-:W3:Y:S01]  /*1560*/  LDG.E.CONSTANT R18, desc[UR8][R6.64+0x30] ;  /* 0x0000300806127981 */ /* 0x000ee2000c1e9900 */
[----:B0-----:R-:W-:-:S03]  /*1570*/  FMNMX R53, RZ, R33, !PT ;  /* 0x00000021ff357209 */ /* 0x001fc60007800000 */
[----:B------:R-:W3:Y:S04]  /*1580*/  LDG.E.CONSTANT R21, desc[UR8][R6.64+0x34] ;  /* 0x0000340806157981 */ /* 0x000ee8000c1e9900 */
        /* <DEDUP_REMOVED lines=8> */
[----:B------:R-:W3:Y:S01]  /*1610*/  LDG.E.CONSTANT R39, desc[UR8][R6.64+0xe03c] ;  /* 0x00e03c0806277981 */ /* 0x000ee2000c1e9900 */
[----:B--2---:R-:W-:-:S03]  /*1620*/  FADD R49, R32, R27 ;  /* 0x0000001b20317221 */ /* 0x004fc60000000000 */
[----:B------:R-:W2:Y:S04]  /*1630*/  LDG.E.CONSTANT R32, desc[UR8][R6.64+0xe02c] ;  /* 0x00e02c0806207981 */ /* 0x000ea8000c1e9900 */
[----:B------:R4:W2:Y:S02]  /*1640*/  LDG.E.CONSTANT R27, desc[UR8][R6.64+0xe030] ;  /* 0x00e03008061b7981 */ /* 0x0008a4000c1e9900 */
[----:B----4-:R-:W-:Y:S01]  /*1650*/  FADD R7, R38, R28 ;  /* 0x0000001c26077221 */ /* 0x010fe20000000000 */
[--C-:B-----5:R-:W-:Y:S01]  /*1660*/  FADD R42, R42, R9.reuse ;  /* 0x000000092a2a7221 */ /* 0x120fe20000000000 */
[----:B------:R-:W-:Y:S01]  /*1670*/  FADD R48, R48, R9 ;  /* 0x0000000930307221 */ /* 0x000fe20000000000 */
[--C-:B---3--:R-:W-:Y:S01]  /*1680*/  FADD R43, R43, R26.reuse ;  /* 0x0000001a2b2b7221 */ /* 0x108fe20000000000 */
[----:B------:R-:W-:Y:S01]  /*1690*/  FADD R41, R34, R41 ;  /* 0x0000002922297221 */ /* 0x000fe20000000000 */
[----:B------:R-:W-:Y:S01]  /*16a0*/  FADD R26, R45, R26 ;  /* 0x0000001a2d1a7221 */ /* 0x000fe20000000000 */
[----:B------:R-:W-:Y:S01]  /*16b0*/  FADD R28, R51, R28 ;  /* 0x0000001c331c7221 */ /* 0x000fe20000000000 */
[--C-:B------:R-:W-:Y:S01]  /*16c0*/  FADD R37, R37, R10.reuse ;  /* 0x0000000a25257221 */ /* 0x100fe20000000000 */
[----:B------:R-:W-:Y:S01]  /*16d0*/  FADD R10, R40, R10 ;  /* 0x0000000a280a7221 */ /* 0x000fe20000000000 */
[----:B------:R-:W-:Y:S01]  /*16e0*/  FADD R7, R7, R24 ;  /* 0x0000001807077221 */ /* 0x000fe20000000000 */
[----:B------:R-:W-:Y:S01]  /*16f0*/  FADD R8, R8, R47 ;  /* 0x0000002f08087221 */ /* 0x000fe20000000000 */
[----:B------:R-:W-:-:S03]  /*1700*/  FADD R0, R0, R5 ;  /* 0x0000000500007221 */ /* 0x000fc60000000000 */
[----:B------:R-:W-:Y:S02]  /*1710*/  FMNMX R7, RZ, R7, !PT ;  /* 0x00000007ff077209 */ /* 0x000fe40007800000 */
[----:B------:R-:W-:Y:S02]  /*1720*/  FMNMX R9, RZ, R8, !PT ;  /* 0x00000008ff097209 */ /* 0x000fe40007800000 */
[----:B------:R-:W-:Y:S01]  /*1730*/  FMNMX R5, RZ, R0, !PT ;  /* 0x00000000ff057209 */ /* 0x000fe20007800000 */
[----:B------:R0:W-:Y:S01]  /*1740*/  STG.E desc[UR8][R2.64+0x3c], R7 ;  /* 0x00003c0702007986 */ /* 0x0001e2000c101908 */
[----:B------:R-:W-:Y:S01]  /*1750*/  FADD R14, R14, R31 ;  /* 0x0000001f0e0e7221 */ /* 0x000fe20000000000 */
[----:B------:R-:W-:Y:S01]  /*1760*/  FADD R12, R12, R35 ;  /* 0x000000230c0c7221 */ /* 0x000fe20000000000 */
[----:B------:R-:W-:Y:S01]  /*1770*/  FADD R16, R16, R19 ;  /* 0x0000001310107221 */ /* 0x000fe20000000000 */
[----:B------:R-:W-:Y:S01]  /*1780*/  FADD R22, R11, R22 ;  /* 0x000000160b167221 */ /* 0x000fe20000000000 */
[----:B------:R1:W-:Y:S01]  /*1790*/  STG.E desc[UR8][R2.64+0xe000], R9 ;  /* 0x00e0000902007986 */ /* 0x0003e2000c101908 */
[----:B0-----:R-:W-:-:S02]  /*17a0*/  FMNMX R7, RZ, R14, !PT ;  /* 0x0000000eff077209 */ /* 0x001fc40007800000 */
[----:B------:R-:W-:Y:S01]  /*17b0*/  FMNMX R11, RZ, R16, !PT ;  /* 0x00000010ff0b7209 */ /* 0x000fe20007800000 */
[----:B------:R0:W-:Y:S01]  /*17c0*/  STG.E desc[UR8][R2.64+0xe008], R5 ;  /* 0x00e0080502007986 */ /* 0x0001e2000c101908 */
[----:B------:R-:W-:Y:S01]  /*17d0*/  FMNMX R49, RZ, R49, !PT ;  /* 0x00000031ff317209 */ /* 0x000fe20007800000 */
[----:B------:R-:W-:Y:S01]  /*17e0*/  FADD R18, R43, R18 ;  /* 0x000000122b127221 */ /* 0x000fe20000000000 */
[----:B-1----:R-:W-:Y:S02]  /*17f0*/  FMNMX R9, RZ, R12, !PT ;  /* 0x0000000cff097209 */ /* 0x002fe40007800000 */
[----:B0-----:R-:W-:Y:S01]  /*1800*/  FMNMX R5, RZ, R22, !PT ;  /* 0x00000016ff057209 */ /* 0x001fe20007800000 */
[----:B------:R-:W-:Y:S01]  /*1810*/  FADD R21, R42, R21 ;  /* 0x000000152a157221 */ /* 0x000fe20000000000 */
        /* <DEDUP_REMOVED lines=9> */
[----:B------:R0:W-:Y:S01]  /*18b0*/  STG.E desc[UR8][R2.64+0x24], R53 ;  /* 0x0000243502007986 */ /* 0x0001e2000c101908 */
[----:B------:R-:W-:-:S02]  /*18c0*/  FMNMX R43, RZ, R18, !PT ;  /* 0x00000012ff2b7209 */ /* 0x000fc40007800000 */
[----:B------:R-:W-:Y:S01]  /*18d0*/  FMNMX R21, RZ, R21, !PT ;  /* 0x00000015ff157209 */ /* 0x000fe20007800000 */
[----:B------:R-:W-:Y:S01]  /*18e0*/  STG.E desc[UR8][R2.64+0xe014], R7 ;  /* 0x00e0140702007986 */ /* 0x000fe2000c101908 */
[----:B------:R-:W-:Y:S02]  /*18f0*/  FMNMX R37, RZ, R37, !PT ;  /* 0x00000025ff257209 */ /* 0x000fe40007800000 */
[----:B------:R-:W-:Y:S01]  /*1900*/  FMNMX R17, RZ, R17, !PT ;  /* 0x00000011ff117209 */ /* 0x000fe20007800000 */
[----:B------:R-:W-:Y:S01]  /*1910*/  STG.E desc[UR8][R2.64+0xe018], R9 ;  /* 0x00e0180902007986 */ /* 0x000fe2000c101908 */
[----:B------:R-:W-:Y:S02]  /*1920*/  FMNMX R13, RZ, R4, !PT ;  /* 0x00000004ff0d7209 */ /* 0x000fe40007800000 */
[----:B------:R-:W-:Y:S01]  /*1930*/  FMNMX R15, RZ, R20, !PT ;  /* 0x00000014ff0f7209 */ /* 0x000fe20007800000 */
[----:B------:R1:W-:Y:S01]  /*1940*/  STG.E desc[UR8][R2.64+0xe01c], R11 ;  /* 0x00e01c0b02007986 */ /* 0x0003e2000c101908 */
[----:B0-----:R-:W-:-:S02]  /*1950*/  FMNMX R53, RZ, R50, !PT ;  /* 0x00000032ff357209 */ /* 0x001fc40007800000 */
[----:B------:R-:W-:Y:S01]  /*1960*/  FMNMX R33, RZ, R33, !PT ;  /* 0x00000021ff217209 */ /* 0x000fe20007800000 */
[----:B------:R0:W-:Y:S01]  /*1970*/  STG.E desc[UR8][R2.64+0xe020], R5 ;  /* 0x00e0200502007986 */ /* 0x0001e2000c101908 */
[----:B------:R-:W-:Y:S02]  /*1980*/  FMNMX R25, RZ, R25, !PT ;  /* 0x00000019ff197209 */ /* 0x000fe40007800000 */
[----:B------:R-:W-:Y:S02]  /*1990*/  FMNMX R23, RZ, R23, !PT ;  /* 0x00000017ff177209 */ /* 0x000fe40007800000 */
[----:B-1----:R-:W-:Y:S02]  /*19a0*/  FMNMX R11, RZ, R28, !PT ;  /* 0x0000001cff0b7209 */ /* 0x002fe40007800000 */
[----:B0-----:R-:W-:Y:S01]  /*19b0*/  FMNMX R5, RZ, R10, !PT ;  /* 0x0000000aff057209 */ /* 0x001fe20007800000 */
[----:B------:R-:W-:Y:S04]  /*19c0*/  STG.E desc[UR8][R2.64+0x8], R52 ;  /* 0x0000083402007986 */ /* 0x000fe8000c101908 */
        /* <DEDUP_REMOVED lines=12> */
[----:B------:R-:W-:Y:S01]  /*1a90*/  STG.E desc[UR8][R2.64+0xe03c], R11 ;  /* 0x00e03c0b02007986 */ /* 0x000fe2000c101908 */
[----:B--2---:R-:W-:Y:S01]  /*1aa0*/  FADD R32, R41, R32 ;  /* 0x0000002029207221 */ /* 0x004fe20000000000 */
[----:B------:R-:W-:-:S04]  /*1ab0*/  FADD R26, R26, R27 ;  /* 0x0000001b1a1a7221 */ /* 0x000fc80000000000 */
[----:B------:R-:W-:Y:S02]  /*1ac0*/  FMNMX R7, RZ, R32, !PT ;  /* 0x00000020ff077209 */ /* 0x000fe40007800000 */
[----:B------:R-:W-:-:S03]  /*1ad0*/  FMNMX R9, RZ, R26, !PT ;  /* 0x0000001aff097209 */ /* 0x000fc60007800000 */
[----:B------:R-:W-:Y:S04]  /*1ae0*/  STG.E desc[UR8][R2.64+0xe02c], R7 ;  /* 0x00e02c0702007986 */ /* 0x000fe8000c101908 */
[----:B------:R-:W-:Y:S01]  /*1af0*/  STG.E desc[UR8][R2.64+0xe030], R9 ;  /* 0x00e0300902007986 */ /* 0x000fe2000c101908 */
[----:B------:R-:W-:Y:S05]  /*1b00*/  EXIT ;  /* 0x000000000000794d */ /* 0x000fea0003800000 */
.L_x_1:
[----:B------:R-:W-:-:S00]  /*1b10*/  BRA `(.L_x_1) ;  /* 0xfffffffc00fc7947 */ /* 0x000fc0000383ffff */
[----:B------:R-:W-:-:S00]  /*1b20*/  NOP ;  /* 0x0000000000007918 */ /* 0x000fc00000000000 */
        /* <DEDUP_REMOVED lines=13> */
.L_x_2:


//--------------------- .nv.shared.my_kernel_kernel0 --------------------------
	.section	.nv.shared.my_kernel_kernel0,"aw",@nobits
	.sectionflags	@""
	.align	4
.nv.shared.my_kernel_kernel0:
	.zero		6208


//--------------------- .nv.shared.reserved.0     --------------------------
	.section	.nv.shared.reserved.0,"aw",@nobits
	.weak		__nv_reservedSMEM_offset_0_alias
	.size		__nv_reservedSMEM_offset_0_alias, 0, 64
	.other		__nv_reservedSMEM_offset_0_alias,@"STO_CUDA_RESERVED_SHARED STV_DEFAULT"
__nv_reservedSMEM_offset_0_alias:
	.zero		0
	.zero		64


//--------------------- .nv.constant0.my_kernel_kernel0 --------------------------
	.section	.nv.constant0.my_kernel_kernel0,"a",@progbits
	.sectionflags	@""
	.align	4
.nv.constant0.my_kernel_kernel0:
	.zero		936


//--------------------- SYMBOLS --------------------------

	.type		.nv.reservedSmem.offset0,@object
	.size		.nv.reservedSmem.offset0,0x4
	.type		.nv.reservedSmem.cap,@object
	.size		.nv.reservedSmem.cap,0x4
